	.headerflags	@"EF_CUDA_TEXMODE_UNIFIED EF_CUDA_64BIT_ADDRESS EF_CUDA_ACCELERATORS EF_CUDA_SM90 EF_CUDA_VIRTUAL_SM(EF_CUDA_SM90)"
	.elftype	@"ET_EXEC"


//--------------------- .nv.info                  --------------------------
	.section	.nv.info,"",@"SHT_CUDA_INFO"
	.align	4


	//----- nvinfo : EIATTR_REGCOUNT
	.align		4
        /*0000*/ 	.byte	0x04, 0x2f
        /*0002*/ 	.short	(.L_2 - .L_1)
	.align		4
.L_1:
        /*0004*/ 	.word	index@(triton_poi_fused_cat_4)
        /*0008*/ 	.word	0x00000048


	//----- nvinfo : EIATTR_MIN_STACK_SIZE
	.align		4
.L_2:
        /*000c*/ 	.byte	0x04, 0x12
        /*000e*/ 	.short	(.L_4 - .L_3)
	.align		4
.L_3:
        /*0010*/ 	.word	index@(triton_poi_fused_cat_4)
        /*0014*/ 	.word	0x00000000


	//----- nvinfo : EIATTR_FRAME_SIZE
	.align		4
.L_4:
        /*0018*/ 	.byte	0x04, 0x11
        /*001a*/ 	.short	(.L_6 - .L_5)
	.align		4
.L_5:
        /*001c*/ 	.word	index@(triton_poi_fused_cat_4)
        /*0020*/ 	.word	0x00000000


	//----- nvinfo : EIATTR_MIN_STACK_SIZE
	.align		4
.L_6:
        /*0024*/ 	.byte	0x04, 0x12
        /*0026*/ 	.short	(.L_8 - .L_7)
	.align		4
.L_7:
        /*0028*/ 	.word	index@(triton_poi_fused_cat_4)
        /*002c*/ 	.word	0x00000000
.L_8:


//--------------------- .nv.info.triton_poi_fused_cat_4 --------------------------
	.section	.nv.info.triton_poi_fused_cat_4,"",@"SHT_CUDA_INFO"
	.sectionflags	@""
	.align	4


	//----- nvinfo : EIATTR_CUDA_API_VERSION
	.align		4
        /*0000*/ 	.byte	0x04, 0x37
        /*0002*/ 	.short	(.L_10 - .L_9)
.L_9:
        /*0004*/ 	.word	0x0000007c


	//----- nvinfo : EIATTR_KPARAM_INFO
	.align		4
.L_10:
        /*0008*/ 	.byte	0x04, 0x17
        /*000a*/ 	.short	(.L_12 - .L_11)
.L_11:
        /*000c*/ 	.word	0x00000000
        /*0010*/ 	.short	0x0006
        /*0012*/ 	.short	0x0030
        /*0014*/ 	.byte	0x00, 0xf0, 0x11, 0x00


	//----- nvinfo : EIATTR_KPARAM_INFO
	.align		4
.L_12:
        /*0018*/ 	.byte	0x04, 0x17
        /*001a*/ 	.short	(.L_14 - .L_13)
.L_13:
        /*001c*/ 	.word	0x00000000
        /*0020*/ 	.short	0x0005
        /*0022*/ 	.short	0x0028
        /*0024*/ 	.byte	0x00, 0xf4, 0x21, 0x00


	//----- nvinfo : EIATTR_KPARAM_INFO
	.align		4
.L_14:
        /*0028*/ 	.byte	0x04, 0x17
        /*002a*/ 	.short	(.L_16 - .L_15)
.L_15:
        /*002c*/ 	.word	0x00000000
        /*0030*/ 	.short	0x0004
        /*0032*/ 	.short	0x0020
        /*0034*/ 	.byte	0x00, 0xf4, 0x21, 0x00


	//----- nvinfo : EIATTR_KPARAM_INFO
	.align		4
.L_16:
        /*0038*/ 	.byte	0x04, 0x17
        /*003a*/ 	.short	(.L_18 - .L_17)
.L_17:
        /*003c*/ 	.word	0x00000000
        /*0040*/ 	.short	0x0003
        /*0042*/ 	.short	0x0018
        /*0044*/ 	.byte	0x00, 0xf4, 0x21, 0x00


	//----- nvinfo : EIATTR_KPARAM_INFO
	.align		4
.L_18:
        /*0048*/ 	.byte	0x04, 0x17
        /*004a*/ 	.short	(.L_20 - .L_19)
.L_19:
        /*004c*/ 	.word	0x00000000
        /*0050*/ 	.short	0x0002
        /*0052*/ 	.short	0x0010
        /*0054*/ 	.byte	0x00, 0xf4, 0x21, 0x00


	//----- nvinfo : EIATTR_KPARAM_INFO
	.align		4
.L_20:
        /*0058*/ 	.byte	0x04, 0x17
        /*005a*/ 	.short	(.L_22 - .L_21)
.L_21:
        /*005c*/ 	.word	0x00000000
        /*0060*/ 	.short	0x0001
        /*0062*/ 	.short	0x0008
        /*0064*/ 	.byte	0x00, 0xf4, 0x21, 0x00


	//----- nvinfo : EIATTR_KPARAM_INFO
	.align		4
.L_22:
        /*0068*/ 	.byte	0x04, 0x17
        /*006a*/ 	.short	(.L_24 - .L_23)
.L_23:
        /*006c*/ 	.word	0x00000000
        /*0070*/ 	.short	0x0000
        /*0072*/ 	.short	0x0000
        /*0074*/ 	.byte	0x00, 0xf4, 0x21, 0x00


	//----- nvinfo : EIATTR_SPARSE_MMA_MASK
	.align		4
.L_24:
        /*0078*/ 	.byte	0x03, 0x50
        /*007a*/ 	.short	0x0000


	//----- nvinfo : EIATTR_MAXREG_COUNT
	.align		4
        /*007c*/ 	.byte	0x03, 0x1b
        /*007e*/ 	.short	0x00ff


	//----- nvinfo : EIATTR_EXIT_INSTR_OFFSETS
	.align		4
        /*0080*/ 	.byte	0x04, 0x1c
        /*0082*/ 	.short	(.L_26 - .L_25)


	//   ....[0]....
.L_25:
        /*0084*/ 	.word	0x00002f20


	//----- nvinfo : EIATTR_REQNTID
	.align		4
.L_26:
        /*0088*/ 	.byte	0x04, 0x10
        /*008a*/ 	.short	(.L_28 - .L_27)
.L_27:
        /*008c*/ 	.word	0x00000080
        /*0090*/ 	.word	0x00000001
        /*0094*/ 	.word	0x00000001


	//----- nvinfo : EIATTR_CBANK_PARAM_SIZE
	.align		4
.L_28:
        /*0098*/ 	.byte	0x03, 0x19
        /*009a*/ 	.short	0x0034


	//----- nvinfo : EIATTR_PARAM_CBANK
	.align		4
        /*009c*/ 	.byte	0x04, 0x0a
        /*009e*/ 	.short	(.L_30 - .L_29)
	.align		4
.L_29:
        /*00a0*/ 	.word	index@(.nv.constant0.triton_poi_fused_cat_4)
        /*00a4*/ 	.short	0x0210
        /*00a6*/ 	.short	0x0034


	//----- nvinfo : EIATTR_SW_WAR
	.align		4
.L_30:
        /*00a8*/ 	.byte	0x04, 0x36
        /*00aa*/ 	.short	(.L_32 - .L_31)
.L_31:
        /*00ac*/ 	.word	0x00000008
.L_32:


//--------------------- .nv.callgraph             --------------------------
	.section	.nv.callgraph,"",@"SHT_CUDA_CALLGRAPH"
	.align	4
	.sectionentsize	8
	.align		4
        /*0000*/ 	.word	0x00000000
	.align		4
        /*0004*/ 	.word	0xffffffff
	.align		4
        /*0008*/ 	.word	0x00000000
	.align		4
        /*000c*/ 	.word	0xfffffffe
	.align		4
        /*0010*/ 	.word	0x00000000
	.align		4
        /*0014*/ 	.word	0xfffffffd
	.align		4
        /*0018*/ 	.word	0x00000000
	.align		4
        /*001c*/ 	.word	0xfffffffc


//--------------------- .nv.constant4             --------------------------
	.section	.nv.constant4,"a",@progbits
	.align	8
	.align		8
.nv.constant4:
        /*0000*/ 	.dword	_$_str


//--------------------- .text.triton_poi_fused_cat_4 --------------------------
	.section	.text.triton_poi_fused_cat_4,"ax",@progbits
	.align	128
        .global         triton_poi_fused_cat_4
        .type           triton_poi_fused_cat_4,@function
        .size           triton_poi_fused_cat_4,(.L_x_1 - triton_poi_fused_cat_4)
        .other          triton_poi_fused_cat_4,@"STO_CUDA_ENTRY STV_DEFAULT"
triton_poi_fused_cat_4:
.text.triton_poi_fused_cat_4:
[----:B------:R-:W-:Y:S01]  /*0000*/  LDC R1, c[0x0][0x28] ;  /* 0x00000a00ff017b82 */ /* 0x000fe20000000800 */
[----:B------:R-:W1:Y:S07]  /*0010*/  S2R R0, SR_TID.X ;  /* 0x0000000000007919 */ /* 0x000e6e0000002100 */
[----:B------:R-:W2:Y:S01]  /*0020*/  LDC.64 R30, c[0x0][0x218] ;  /* 0x00008600ff1e7b82 */ /* 0x000ea20000000a00 */
[----:B------:R-:W3:Y:S07]  /*0030*/  S2R R3, SR_CTAID.X ;  /* 0x0000000000037919 */ /* 0x000eee0000002500 */
[----:B------:R-:W4:Y:S01]  /*0040*/  LDC.64 R32, c[0x0][0x210] ;  /* 0x00008400ff207b82 */ /* 0x000f220000000a00 */
[----:B------:R-:W-:-:S02]  /*0050*/  CS2R R28, SRZ ;  /* 0x00000000001c7805 */ /* 0x000fc4000001ff00 */
[----:B------:R-:W-:Y:S02]  /*0060*/  CS2R R26, SRZ ;  /* 0x00000000001a7805 */ /* 0x000fe4000001ff00 */
[----:B------:R-:W-:Y:S01]  /*0070*/  CS2R R22, SRZ ;  /* 0x0000000000167805 */ /* 0x000fe2000001ff00 */
[----:B------:R-:W-:Y:S01]  /*0080*/  ULDC.64 UR4, c[0x0][0x208] ;  /* 0x0000820000047ab9 */ /* 0x000fe20000000a00 */
[----:B------:R-:W-:Y:S01]  /*0090*/  CS2R R42, SRZ ;  /* 0x00000000002a7805 */ /* 0x000fe2000001ff00 */
[----:B------:R-:W5:Y:S01]  /*00a0*/  LDC.64 R38, c[0x0][0x220] ;  /* 0x00008800ff267b82 */ /* 0x000f620000000a00 */
[----:B-1----:R-:W-:-:S05]  /*00b0*/  IMAD.SHL.U32 R0, R0, 0x4, RZ ;  /* 0x0000000400007824 */ /* 0x002fca00078e00ff */
[----:B------:R-:W-:-:S05]  /*00c0*/  LOP3.LUT R0, R0, 0x1fc, RZ, 0xc0, !PT ;  /* 0x000001fc00007812 */ /* 0x000fca00078ec0ff */
[----:B---3--:R-:W-:-:S04]  /*00d0*/  IMAD R6, R3, 0x400, R0 ;  /* 0x0000040003067824 */ /* 0x008fc800078e0200 */
[----:B------:R-:W-:-:S04]  /*00e0*/  IMAD.HI R0, R6, 0x38e38e39, RZ ;  /* 0x38e38e3906007827 */ /* 0x000fc800078e02ff */
[----:B------:R-:W-:Y:S01]  /*00f0*/  VIADD R9, R6, 0x1 ;  /* 0x0000000106097836 */ /* 0x000fe20000000000 */
[----:B------:R-:W-:-:S03]  /*0100*/  SHF.R.U32.HI R7, RZ, 0x1f, R0 ;  /* 0x0000001fff077819 */ /* 0x000fc60000011600 */
[----:B------:R-:W-:Y:S01]  /*0110*/  IMAD.HI R4, R9, 0x38e38e39, RZ ;  /* 0x38e38e3909047827 */ /* 0x000fe200078e02ff */
[----:B------:R-:W-:-:S04]  /*0120*/  LEA.HI.SX32 R3, R0, R7, 0x1e ;  /* 0x0000000700037211 */ /* 0x000fc800078ff2ff */
[----:B------:R-:W-:Y:S01]  /*0130*/  SHF.R.S32.HI R2, RZ, 0x1f, R3 ;  /* 0x0000001fff027819 */ /* 0x000fe20000011403 */
[----:B------:R-:W-:-:S03]  /*0140*/  IMAD R53, R3, -0x12, R6 ;  /* 0xffffffee03357824 */ /* 0x000fc600078e0206 */
[----:B------:R-:W-:Y:S02]  /*0150*/  LEA.HI R2, R2, R3, RZ, 0xc ;  /* 0x0000000302027211 */ /* 0x000fe400078f60ff */
[C---:B------:R-:W-:Y:S02]  /*0160*/  ISETP.GE.AND P3, PT, R53.reuse, 0x9, PT ;  /* 0x000000093500780c */ /* 0x040fe40003f66270 */
[----:B------:R-:W-:Y:S02]  /*0170*/  LOP3.LUT R2, R2, 0xfffff000, RZ, 0xc0, !PT ;  /* 0xfffff00002027812 */ /* 0x000fe400078ec0ff */
[----:B------:R-:W-:-:S03]  /*0180*/  ISETP.GT.AND P1, PT, R53, 0x8, PT ;  /* 0x000000083500780c */ /* 0x000fc60003f24270 */
[----:B------:R-:W-:Y:S01]  /*0190*/  IMAD.IADD R8, R3, 0x1, -R2 ;  /* 0x0000000103087824 */ /* 0x000fe200078e0a02 */
[----:B------:R-:W-:-:S03]  /*01a0*/  SHF.R.U32.HI R5, RZ, 0x1f, R4 ;  /* 0x0000001fff057819 */ /* 0x000fc60000011604 */
[C---:B------:R-:W-:Y:S01]  /*01b0*/  IMAD R13, R53.reuse, 0x1000, R8 ;  /* 0x00001000350d7824 */ /* 0x040fe200078e0208 */
[----:B------:R-:W-:Y:S01]  /*01c0*/  LEA.HI.SX32 R10, R4, R5, 0x1e ;  /* 0x00000005040a7211 */ /* 0x000fe200078ff2ff */
[----:B--2---:R-:W-:-:S04]  /*01d0*/  IMAD.WIDE R4, R53, 0x8, R30 ;  /* 0x0000000835047825 */ /* 0x004fc800078e021e */
[----:B----4-:R-:W-:Y:S01]  /*01e0*/  IMAD.WIDE R2, R13, 0x8, R32 ;  /* 0x000000080d027825 */ /* 0x010fe200078e0220 */
[----:B------:R-:W2:Y:S04]  /*01f0*/  @!P3 LDG.E.EL.64 R28, desc[UR4][R4.64] ;  /* 0x00000004041cb981 */ /* 0x000ea8000c2e1b00 */
[----:B------:R-:W3:Y:S01]  /*0200*/  @P1 LDG.E.EL.64 R26, desc[UR4][R2.64] ;  /* 0x00000004021a1981 */ /* 0x000ee2000c2e1b00 */
[----:B------:R-:W-:-:S03]  /*0210*/  VIADD R17, R6, 0x2 ;  /* 0x0000000206117836 */ /* 0x000fc60000000000 */
[----:B------:R1:W4:Y:S01]  /*0220*/  @P1 LDG.E.EL.64 R22, desc[UR4][R4.64] ;  /* 0x0000000404161981 */ /* 0x000322000c2e1b00 */
[----:B------:R-:W-:Y:S01]  /*0230*/  IMAD R9, R10, -0x12, R9 ;  /* 0xffffffee0a097824 */ /* 0x000fe200078e0209 */
[----:B------:R-:W-:Y:S01]  /*0240*/  LEA.HI.SX32 R0, R0, R7, 0x12 ;  /* 0x0000000700007211 */ /* 0x000fe200078f92ff */
[----:B------:R-:W-:Y:S01]  /*0250*/  IMAD.HI R10, R17, 0x38e38e39, RZ ;  /* 0x38e38e39110a7827 */ /* 0x000fe200078e02ff */
[----:B------:R1:W4:Y:S02]  /*0260*/  @!P3 LDG.E.EL.64 R42, desc[UR4][R2.64] ;  /* 0x00000004022ab981 */ /* 0x000324000c2e1b00 */
[C---:B------:R-:W-:Y:S01]  /*0270*/  ISETP.GE.AND P4, PT, R9.reuse, 0x9, PT ;  /* 0x000000090900780c */ /* 0x040fe20003f86270 */
[----:B------:R-:W-:Y:S01]  /*0280*/  IMAD R37, R0, 0x12000, R13 ;  /* 0x0001200000257824 */ /* 0x000fe200078e020d */
[----:B------:R-:W-:Y:S02]  /*0290*/  SHF.R.U32.HI R11, RZ, 0x1f, R10 ;  /* 0x0000001fff0b7819 */ /* 0x000fe4000001160a */
[----:B------:R-:W-:Y:S01]  /*02a0*/  CS2R R34, SRZ ;  /* 0x0000000000227805 */ /* 0x000fe2000001ff00 */
[C---:B------:R-:W-:Y:S01]  /*02b0*/  IMAD R41, R9.reuse, 0x1000, R8 ;  /* 0x0000100009297824 */ /* 0x040fe200078e0208 */
[----:B------:R-:W-:Y:S01]  /*02c0*/  ISETP.GT.AND P2, PT, R9, 0x8, PT ;  /* 0x000000080900780c */ /* 0x000fe20003f44270 */
[----:B-----5:R-:W-:Y:S01]  /*02d0*/  IMAD.WIDE R36, R37, 0x4, R38 ;  /* 0x0000000425247825 */ /* 0x020fe200078e0226 */
[----:B------:R-:W-:-:S02]  /*02e0*/  CS2R R20, SRZ ;  /* 0x0000000000147805 */ /* 0x000fc4000001ff00 */
[----:B------:R-:W-:Y:S01]  /*02f0*/  LEA.HI.SX32 R10, R10, R11, 0x1e ;  /* 0x0000000b0a0a7211 */ /* 0x000fe200078ff2ff */
[----:B------:R-:W-:Y:S01]  /*0300*/  IMAD.WIDE R8, R9, 0x8, R30 ;  /* 0x0000000809087825 */ /* 0x000fe200078e021e */
[----:B------:R-:W-:Y:S02]  /*0310*/  CS2R R24, SRZ ;  /* 0x0000000000187805 */ /* 0x000fe4000001ff00 */
[----:B-1----:R-:W-:Y:S01]  /*0320*/  SHF.R.S32.HI R5, RZ, 0x1f, R10 ;  /* 0x0000001fff057819 */ /* 0x002fe2000001140a */
[----:B------:R-:W5:Y:S01]  /*0330*/  @P1 LDG.E.EL R34, desc[UR4][R36.64] ;  /* 0x0000000424221981 */ /* 0x000f62000c2e1900 */
[----:B------:R-:W-:Y:S01]  /*0340*/  IMAD.WIDE R2, R41, 0x8, R32 ;  /* 0x0000000829027825 */ /* 0x000fe200078e0220 */
[----:B------:R-:W-:Y:S02]  /*0350*/  CS2R R18, SRZ ;  /* 0x0000000000127805 */ /* 0x000fe4000001ff00 */
[----:B------:R-:W5:Y:S01]  /*0360*/  @!P4 LDG.E.EL.64 R20, desc[UR4][R8.64] ;  /* 0x000000040814c981 */ /* 0x000f62000c2e1b00 */
[----:B------:R-:W-:-:S02]  /*0370*/  CS2R R14, SRZ ;  /* 0x00000000000e7805 */ /* 0x000fc4000001ff00 */
[----:B------:R-:W-:Y:S01]  /*0380*/  LEA.HI R5, R5, R10, RZ, 0xc ;  /* 0x0000000a05057211 */ /* 0x000fe200078f60ff */
[----:B------:R-:W5:Y:S01]  /*0390*/  @!P4 LDG.E.EL.64 R24, desc[UR4][R2.64] ;  /* 0x000000040218c981 */ /* 0x000f62000c2e1b00 */
[C---:B------:R-:W-:Y:S02]  /*03a0*/  IMAD R17, R10.reuse, -0x12, R17 ;  /* 0xffffffee0a117824 */ /* 0x040fe400078e0211 */
[----:B------:R-:W-:Y:S01]  /*03b0*/  LOP3.LUT R5, R5, 0xfffff000, RZ, 0xc0, !PT ;  /* 0xfffff00005057812 */ /* 0x000fe200078ec0ff */
[----:B------:R-:W5:Y:S04]  /*03c0*/  @!P3 LDG.E.EL R35, desc[UR4][R36.64] ;  /* 0x000000042423b981 */ /* 0x000f68000c2e1900 */
[----:B------:R-:W5:Y:S01]  /*03d0*/  @P2 LDG.E.EL.64 R18, desc[UR4][R2.64] ;  /* 0x0000000402122981 */ /* 0x000f62000c2e1b00 */
[----:B------:R-:W-:-:S03]  /*03e0*/  IMAD.IADD R10, R10, 0x1, -R5 ;  /* 0x000000010a0a7824 */ /* 0x000fc600078e0a05 */
[----:B------:R1:W5:Y:S01]  /*03f0*/  @P2 LDG.E.EL.64 R14, desc[UR4][R8.64] ;  /* 0x00000004080e2981 */ /* 0x000362000c2e1b00 */
[C---:B------:R-:W-:Y:S01]  /*0400*/  ISETP.GT.AND P0, PT, R17.reuse, 0x8, PT ;  /* 0x000000081100780c */ /* 0x040fe20003f04270 */
[----:B------:R-:W-:Y:S01]  /*0410*/  IMAD R7, R17, 0x1000, R10 ;  /* 0x0000100011077824 */ /* 0x000fe200078e020a */
[----:B------:R-:W-:Y:S01]  /*0420*/  CS2R R12, SRZ ;  /* 0x00000000000c7805 */ /* 0x000fe2000001ff00 */
[----:B------:R-:W-:Y:S02]  /*0430*/  IMAD R41, R0, 0x12000, R41 ;  /* 0x0001200000297824 */ /* 0x000fe400078e0229 */
[----:B------:R-:W-:-:S04]  /*0440*/  IMAD.WIDE R4, R7, 0x8, R32 ;  /* 0x0000000807047825 */ /* 0x000fc800078e0220 */
[----:B------:R-:W-:Y:S02]  /*0450*/  IMAD.MOV.U32 R11, RZ, RZ, RZ ;  /* 0x000000ffff0b7224 */ /* 0x000fe400078e00ff */
[----:B------:R-:W-:Y:S02]  /*0460*/  IMAD.WIDE R40, R41, 0x4, R38 ;  /* 0x0000000429287825 */ /* 0x000fe400078e0226 */
[----:B------:R-:W5:Y:S01]  /*0470*/  @P0 LDG.E.EL.64 R12, desc[UR4][R4.64] ;  /* 0x00000004040c0981 */ /* 0x000f62000c2e1b00 */
[----:B-1----:R-:W-:Y:S01]  /*0480*/  CS2R R8, SRZ ;  /* 0x0000000000087805 */ /* 0x002fe2000001ff00 */
[----:B0-----:R-:W-:Y:S02]  /*0490*/  IMAD.WIDE R2, R17, 0x8, R30 ;  /* 0x0000000811027825 */ /* 0x001fe400078e021e */
[----:B------:R-:W5:Y:S02]  /*04a0*/  @P2 LDG.E.EL R11, desc[UR4][R40.64] ;  /* 0x00000004280b2981 */ /* 0x000f64000c2e1900 */
[----:B------:R-:W-:-:S02]  /*04b0*/  IMAD.MOV.U32 R16, RZ, RZ, RZ ;  /* 0x000000ffff107224 */ /* 0x000fc400078e00ff */
[----:B------:R-:W-:Y:S01]  /*04c0*/  IMAD R61, R0, 0x12000, R7 ;  /* 0x00012000003d7824 */ /* 0x000fe200078e0207 */
[----:B------:R-:W5:Y:S01]  /*04d0*/  @P0 LDG.E.EL.64 R8, desc[UR4][R2.64] ;  /* 0x0000000402080981 */ /* 0x000f62000c2e1b00 */
[----:B------:R-:W-:Y:S02]  /*04e0*/  IMAD.MOV.U32 R7, RZ, RZ, RZ ;  /* 0x000000ffff077224 */ /* 0x000fe400078e00ff */
[----:B------:R-:W-:Y:S01]  /*04f0*/  IMAD.WIDE R60, R61, 0x4, R38 ;  /* 0x000000043d3c7825 */ /* 0x000fe200078e0226 */
[----:B------:R2:W5:Y:S04]  /*0500*/  @!P4 LDG.E.EL R16, desc[UR4][R40.64] ;  /* 0x000000042810c981 */ /* 0x000568000c2e1900 */
[----:B------:R-:W5:Y:S01]  /*0510*/  @P0 LDG.E.EL R7, desc[UR4][R60.64] ;  /* 0x000000043c070981 */ /* 0x000f62000c2e1900 */
[----:B------:R-:W-:-:S02]  /*0520*/  ISETP.GE.AND P6, PT, R17, 0x9, PT ;  /* 0x000000091100780c */ /* 0x000fc40003fc6270 */
[----:B------:R-:W-:Y:S01]  /*0530*/  CS2R R44, SRZ ;  /* 0x00000000002c7805 */ /* 0x000fe2000001ff00 */
[----:B------:R-:W-:Y:S01]  /*0540*/  IMAD.MOV.U32 R46, RZ, RZ, RZ ;  /* 0x000000ffff2e7224 */ /* 0x000fe200078e00ff */
[----:B--2---:R-:W-:Y:S02]  /*0550*/  SEL R41, R29, RZ, !P3 ;  /* 0x000000ff1d297207 */ /* 0x004fe40005800000 */
[----:B------:R-:W-:Y:S02]  /*0560*/  SEL R40, R28, RZ, !P3 ;  /* 0x000000ff1c287207 */ /* 0x000fe40005800000 */
[----:B---3--:R-:W-:Y:S02]  /*0570*/  SEL R26, R26, RZ, P1 ;  /* 0x000000ff1a1a7207 */ /* 0x008fe40000800000 */
[----:B------:R-:W-:Y:S02]  /*0580*/  SEL R27, R27, RZ, P1 ;  /* 0x000000ff1b1b7207 */ /* 0x000fe40000800000 */
[----:B----4-:R-:W-:-:S02]  /*0590*/  SEL R29, R23, RZ, P1 ;  /* 0x000000ff171d7207 */ /* 0x010fc40000800000 */
[----:B------:R-:W-:Y:S01]  /*05a0*/  SEL R28, R22, RZ, P1 ;  /* 0x000000ff161c7207 */ /* 0x000fe20000800000 */
[----:B------:R-:W-:Y:S01]  /*05b0*/  I2F.S64 R26, R26 ;  /* 0x0000001a001a7312 */ /* 0x000fe20000301400 */
[----:B------:R-:W-:Y:S02]  /*05c0*/  SEL R36, R42, RZ, !P3 ;  /* 0x000000ff2a247207 */ /* 0x000fe40005800000 */
[----:B------:R-:W-:-:S05]  /*05d0*/  SEL R37, R43, RZ, !P3 ;  /* 0x000000ff2b257207 */ /* 0x000fca0005800000 */
[----:B------:R-:W0:Y:S08]  /*05e0*/  I2F.S64 R29, R28 ;  /* 0x0000001c001d7312 */ /* 0x000e300000301400 */
[----:B------:R-:W-:Y:S01]  /*05f0*/  I2F.S64 R36, R36 ;  /* 0x0000002400247312 */ /* 0x000fe20000301400 */
[----:B-----5:R-:W-:-:S07]  /*0600*/  SEL R43, R34, RZ, P1 ;  /* 0x000000ff222b7207 */ /* 0x020fce0000800000 */
[----:B------:R-:W1:Y:S01]  /*0610*/  I2F.S64 R41, R40 ;  /* 0x0000002800297312 */ /* 0x000e620000301400 */
[----:B0-----:R-:W-:Y:S01]  /*0620*/  FADD R26, R26, R29 ;  /* 0x0000001d1a1a7221 */ /* 0x001fe20000000000 */
[----:B------:R-:W-:Y:S02]  /*0630*/  SEL R20, R20, RZ, !P4 ;  /* 0x000000ff14147207 */ /* 0x000fe40006000000 */
[----:B------:R-:W-:Y:S01]  /*0640*/  SEL R21, R21, RZ, !P4 ;  /* 0x000000ff15157207 */ /* 0x000fe20006000000 */
[----:B------:R-:W-:Y:S01]  /*0650*/  FADD R43, R43, R26 ;  /* 0x0000001a2b2b7221 */ /* 0x000fe20000000000 */
[----:B------:R-:W-:Y:S02]  /*0660*/  SEL R23, R25, RZ, !P4 ;  /* 0x000000ff19177207 */ /* 0x000fe40006000000 */
[----:B------:R-:W-:Y:S01]  /*0670*/  SEL R22, R24, RZ, !P4 ;  /* 0x000000ff18167207 */ /* 0x000fe20006000000 */
[----:B------:R0:W-:Y:S01]  /*0680*/  I2F.S64 R20, R20 ;  /* 0x0000001400147312 */ /* 0x0001e20000301400 */
[----:B------:R-:W-:-:S02]  /*0690*/  SEL R35, R35, RZ, !P3 ;  /* 0x000000ff23237207 */ /* 0x000fc40005800000 */
[----:B------:R-:W-:Y:S02]  /*06a0*/  SEL R18, R18, RZ, P2 ;  /* 0x000000ff12127207 */ /* 0x000fe40001000000 */
[----:B------:R-:W-:Y:S01]  /*06b0*/  SEL R19, R19, RZ, P2 ;  /* 0x000000ff13137207 */ /* 0x000fe20001000000 */
[----:B-1----:R-:W-:Y:S01]  /*06c0*/  FADD R36, R36, R41 ;  /* 0x0000002924247221 */ /* 0x002fe20000000000 */
[----:B------:R-:W-:Y:S02]  /*06d0*/  SEL R14, R14, RZ, P2 ;  /* 0x000000ff0e0e7207 */ /* 0x000fe40001000000 */
[----:B------:R-:W-:Y:S01]  /*06e0*/  SEL R15, R15, RZ, P2 ;  /* 0x000000ff0f0f7207 */ /* 0x000fe20001000000 */
[----:B0-----:R-:W0:Y:S01]  /*06f0*/  FRND.FTZ.FLOOR R21, R43 ;  /* 0x0000002b00157307 */ /* 0x001e220000215000 */
[----:B------:R-:W-:-:S07]  /*0700*/  FADD R42, R35, R36 ;  /* 0x00000024232a7221 */ /* 0x000fce0000000000 */
[----:B------:R1:W2:Y:S08]  /*0710*/  I2F.S64 R23, R22 ;  /* 0x0000001600177312 */ /* 0x0002b00000301400 */
[----:B------:R3:W-:Y:S08]  /*0720*/  I2F.S64 R24, R18 ;  /* 0x0000001200187312 */ /* 0x0007f00000301400 */
[----:B------:R-:W4:Y:S01]  /*0730*/  I2F.S64 R25, R14 ;  /* 0x0000000e00197312 */ /* 0x000f220000301400 */
[----:B-1----:R-:W-:Y:S01]  /*0740*/  VIADD R22, R6, 0x3 ;  /* 0x0000000306167836 */ /* 0x002fe20000000000 */
[----:B0-----:R-:W-:-:S06]  /*0750*/  FSETP.GTU.AND P1, PT, R21, RZ, PT ;  /* 0x000000ff1500720b */ /* 0x001fcc0003f2c000 */
[----:B------:R-:W0:Y:S01]  /*0760*/  FRND.FTZ.FLOOR R47, R42 ;  /* 0x0000002a002f7307 */ /* 0x000e220000215000 */
[----:B------:R-:W-:Y:S01]  /*0770*/  SEL R13, R13, RZ, P0 ;  /* 0x000000ff0d0d7207 */ /* 0x000fe20000000000 */
[----:B---3--:R-:W-:-:S04]  /*0780*/  IMAD.HI R18, R22, 0x38e38e39, RZ ;  /* 0x38e38e3916127827 */ /* 0x008fc800078e02ff */
[----:B--2---:R-:W-:Y:S01]  /*0790*/  FADD R23, R23, R20 ;  /* 0x0000001417177221 */ /* 0x004fe20000000000 */
[----:B------:R-:W-:Y:S02]  /*07a0*/  SEL R12, R12, RZ, P0 ;  /* 0x000000ff0c0c7207 */ /* 0x000fe40000000000 */
[----:B------:R-:W-:Y:S01]  /*07b0*/  SEL R11, R11, RZ, P2 ;  /* 0x000000ff0b0b7207 */ /* 0x000fe20001000000 */
[----:B----4-:R-:W-:Y:S01]  /*07c0*/  FADD R24, R24, R25 ;  /* 0x0000001918187221 */ /* 0x010fe20000000000 */
[----:B------:R-:W-:Y:S01]  /*07d0*/  FSEL R20, R21, RZ, P1 ;  /* 0x000000ff15147208 */ /* 0x000fe20000800000 */
[----:B------:R1:W-:Y:S01]  /*07e0*/  I2F.S64 R13, R12 ;  /* 0x0000000c000d7312 */ /* 0x0003e20000301400 */
[----:B------:R-:W-:Y:S01]  /*07f0*/  SHF.R.U32.HI R19, RZ, 0x1f, R18 ;  /* 0x0000001fff137819 */ /* 0x000fe20000011612 */
[----:B------:R-:W-:Y:S01]  /*0800*/  FADD R54, R11, R24 ;  /* 0x000000180b367221 */ /* 0x000fe20000000000 */
[----:B------:R-:W-:Y:S02]  /*0810*/  FSETP.GEU.AND P1, PT, R20, 65, PT ;  /* 0x428200001400780b */ /* 0x000fe40003f2e000 */
[----:B0-----:R-:W-:-:S02]  /*0820*/  FSETP.GTU.AND P2, PT, R47, RZ, PT ;  /* 0x000000ff2f00720b */ /* 0x001fc40003f4c000 */
[----:B------:R-:W-:Y:S01]  /*0830*/  SEL R8, R8, RZ, P0 ;  /* 0x000000ff08087207 */ /* 0x000fe20000000000 */
[----:B-1----:R-:W-:Y:S01]  /*0840*/  FADD R12, R47, 1 ;  /* 0x3f8000002f0c7421 */ /* 0x002fe20000000000 */
[----:B------:R-:W-:Y:S01]  /*0850*/  LEA.HI.SX32 R19, R18, R19, 0x1e ;  /* 0x0000001312137211 */ /* 0x000fe200078ff2ff */
[----:B------:R-:W0:Y:S01]  /*0860*/  FRND.FTZ.FLOOR R11, R54 ;  /* 0x00000036000b7307 */ /* 0x000e220000215000 */
[----:B------:R-:W-:Y:S02]  /*0870*/  SEL R9, R9, RZ, P0 ;  /* 0x000000ff09097207 */ /* 0x000fe40000000000 */
[----:B------:R-:W-:Y:S02]  /*0880*/  SEL R16, R16, RZ, !P4 ;  /* 0x000000ff10107207 */ /* 0x000fe40006000000 */
[----:B------:R-:W-:Y:S02]  /*0890*/  FSEL R47, R47, RZ, P2 ;  /* 0x000000ff2f2f7208 */ /* 0x000fe40001000000 */
[----:B------:R-:W-:Y:S01]  /*08a0*/  FSETP.GTU.AND P3, PT, R12, RZ, PT ;  /* 0x000000ff0c00720b */ /* 0x000fe20003f6c000 */
[----:B------:R-:W-:Y:S01]  /*08b0*/  IMAD R15, R19, -0x12, R22 ;  /* 0xffffffee130f7824 */ /* 0x000fe200078e0216 */
[----:B------:R-:W-:Y:S01]  /*08c0*/  SEL R7, R7, RZ, P0 ;  /* 0x000000ff07077207 */ /* 0x000fe20000000000 */
[----:B------:R-:W1:Y:S01]  /*08d0*/  I2F.S64 R8, R8 ;  /* 0x0000000800087312 */ /* 0x000e620000301400 */
[----:B------:R-:W-:Y:S01]  /*08e0*/  FSETP.GEU.AND P0, PT, R47, 65, PT ;  /* 0x428200002f00780b */ /* 0x000fe20003f0e000 */
[----:B------:R-:W-:Y:S01]  /*08f0*/  FADD R27, R16, R23 ;  /* 0x00000017101b7221 */ /* 0x000fe20000000000 */
[----:B------:R-:W-:Y:S01]  /*0900*/  FSETP.NAN.AND P2, PT, R20, R20, PT ;  /* 0x000000141400720b */ /* 0x000fe20003f48000 */
[----:B------:R-:W-:Y:S01]  /*0910*/  FADD R19, R21, 1 ;  /* 0x3f80000015137421 */ /* 0x000fe20000000000 */
[----:B------:R-:W-:-:S02]  /*0920*/  FSEL R12, R12, RZ, P3 ;  /* 0x000000ff0c0c7208 */ /* 0x000fc40001800000 */
[----:B------:R-:W-:Y:S01]  /*0930*/  @P1 FSEL R20, R20, 65, P2 ;  /* 0x4282000014141808 */ /* 0x000fe20001000000 */
[----:B------:R-:W2:Y:S01]  /*0940*/  FRND.FTZ.FLOOR R18, R27 ;  /* 0x0000001b00127307 */ /* 0x000ea20000215000 */
[----:B------:R-:W-:Y:S02]  /*0950*/  FSETP.GEU.AND P1, PT, R12, 65, PT ;  /* 0x428200000c00780b */ /* 0x000fe40003f2e000 */
[----:B------:R-:W-:Y:S02]  /*0960*/  FSETP.GTU.AND P3, PT, R19, RZ, PT ;  /* 0x000000ff1300720b */ /* 0x000fe40003f6c000 */
[----:B------:R-:W-:Y:S02]  /*0970*/  FSETP.NAN.AND P2, PT, R47, R47, PT ;  /* 0x0000002f2f00720b */ /* 0x000fe40003f48000 */
[----:B------:R-:W-:Y:S02]  /*0980*/  FSEL R19, R19, RZ, P3 ;  /* 0x000000ff13137208 */ /* 0x000fe40001800000 */
[----:B0-----:R-:W-:-:S02]  /*0990*/  FSETP.GTU.AND P3, PT, R11, RZ, PT ;  /* 0x000000ff0b00720b */ /* 0x001fc40003f6c000 */
[----:B------:R-:W-:Y:S01]  /*09a0*/  @P0 FSEL R47, R47, 65, P2 ;  /* 0x428200002f2f0808 */ /* 0x000fe20001000000 */
[----:B-1----:R-:W-:Y:S01]  /*09b0*/  FADD R8, R13, R8 ;  /* 0x000000080d087221 */ /* 0x002fe20000000000 */
[----:B------:R-:W-:Y:S02]  /*09c0*/  FSETP.GEU.AND P0, PT, R19, 65, PT ;  /* 0x428200001300780b */ /* 0x000fe40003f0e000 */
[C---:B------:R-:W-:Y:S02]  /*09d0*/  FSETP.NAN.AND P2, PT, R12.reuse, R12, PT ;  /* 0x0000000c0c00720b */ /* 0x040fe40003f48000 */
[----:B------:R-:W-:Y:S01]  /*09e0*/  FSEL R21, R11, RZ, P3 ;  /* 0x000000ff0b157208 */ /* 0x000fe20001800000 */
[----:B------:R-:W-:Y:S01]  /*09f0*/  FADD R48, R7, R8 ;  /* 0x0000000807307221 */ /* 0x000fe20000000000 */
[----:B------:R-:W-:Y:S01]  /*0a00*/  @P1 FSEL R12, R12, 65, P2 ;  /* 0x428200000c0c1808 */ /* 0x000fe20001000000 */
[----:B--2---:R-:W-:Y:S01]  /*0a10*/  FADD R8, R18, 1 ;  /* 0x3f80000012087421 */ /* 0x004fe20000000000 */
[----:B------:R-:W-:-:S02]  /*0a20*/  FSETP.GEU.AND P1, PT, R21, 65, PT ;  /* 0x428200001500780b */ /* 0x000fc40003f2e000 */
[C---:B------:R-:W-:Y:S02]  /*0a30*/  FSETP.GTU.AND P3, PT, R18.reuse, RZ, PT ;  /* 0x000000ff1200720b */ /* 0x040fe40003f6c000 */
[C---:B------:R-:W-:Y:S02]  /*0a40*/  FSETP.NAN.AND P2, PT, R19.reuse, R19, PT ;  /* 0x000000131300720b */ /* 0x040fe40003f48000 */
[----:B------:R-:W-:Y:S02]  /*0a50*/  FSEL R18, R18, RZ, P3 ;  /* 0x000000ff12127208 */ /* 0x000fe40001800000 */
[----:B------:R-:W-:Y:S02]  /*0a60*/  FSETP.GTU.AND P3, PT, R8, RZ, PT ;  /* 0x000000ff0800720b */ /* 0x000fe40003f6c000 */
[----:B------:R-:W-:Y:S02]  /*0a70*/  @P0 FSEL R19, R19, 65, P2 ;  /* 0x4282000013130808 */ /* 0x000fe40001000000 */
[----:B------:R-:W-:-:S02]  /*0a80*/  FSETP.GEU.AND P0, PT, R18, 65, PT ;  /* 0x428200001200780b */ /* 0x000fc40003f0e000 */
[----:B------:R-:W-:Y:S01]  /*0a90*/  FSETP.NAN.AND P2, PT, R21, R21, PT ;  /* 0x000000151500720b */ /* 0x000fe20003f48000 */
[----:B------:R-:W-:Y:S01]  /*0aa0*/  FADD R11, R11, 1 ;  /* 0x3f8000000b0b7421 */ /* 0x000fe20000000000 */
[----:B------:R-:W-:Y:S01]  /*0ab0*/  FSEL R8, R8, RZ, P3 ;  /* 0x000000ff08087208 */ /* 0x000fe20001800000 */
[----:B------:R-:W0:Y:S01]  /*0ac0*/  FRND.FTZ.FLOOR R52, R48 ;  /* 0x0000003000347307 */ /* 0x000e220000215000 */
[----:B------:R-:W-:Y:S02]  /*0ad0*/  @P1 FSEL R21, R21, 65, P2 ;  /* 0x4282000015151808 */ /* 0x000fe40001000000 */
[----:B------:R-:W-:Y:S02]  /*0ae0*/  FSETP.GEU.AND P1, PT, R8, 65, PT ;  /* 0x428200000800780b */ /* 0x000fe40003f2e000 */
[----:B------:R-:W-:Y:S02]  /*0af0*/  FSETP.GTU.AND P3, PT, R11, RZ, PT ;  /* 0x000000ff0b00720b */ /* 0x000fe40003f6c000 */
[----:B------:R-:W-:-:S02]  /*0b00*/  FSETP.NAN.AND P2, PT, R18, R18, PT ;  /* 0x000000121200720b */ /* 0x000fc40003f48000 */
[----:B------:R-:W-:Y:S01]  /*0b10*/  FSEL R13, R11, RZ, P3 ;  /* 0x000000ff0b0d7208 */ /* 0x000fe20001800000 */
[----:B------:R-:W-:Y:S01]  /*0b20*/  VIADD R7, R6, 0x200 ;  /* 0x0000020006077836 */ /* 0x000fe20000000000 */
[----:B------:R-:W-:Y:S02]  /*0b30*/  @P0 FSEL R18, R18, 65, P2 ;  /* 0x4282000012120808 */ /* 0x000fe40001000000 */
[C---:B------:R-:W-:Y:S02]  /*0b40*/  FSETP.NAN.AND P2, PT, R8.reuse, R8, PT ;  /* 0x000000080800720b */ /* 0x040fe40003f48000 */
[----:B------:R-:W-:Y:S01]  /*0b50*/  FSETP.GEU.AND P0, PT, R13, 65, PT ;  /* 0x428200000d00780b */ /* 0x000fe20003f0e000 */
[----:B------:R-:W-:Y:S01]  /*0b60*/  IMAD.HI R59, R7, 0x38e38e39, RZ ;  /* 0x38e38e39073b7827 */ /* 0x000fe200078e02ff */
[----:B------:R-:W-:Y:S02]  /*0b70*/  @P1 FSEL R8, R8, 65, P2 ;  /* 0x4282000008081808 */ /* 0x000fe40001000000 */
[----:B0-----:R-:W-:-:S02]  /*0b80*/  FSETP.GTU.AND P2, PT, R52, RZ, PT ;  /* 0x000000ff3400720b */ /* 0x001fc40003f4c000 */
[----:B------:R-:W-:Y:S02]  /*0b90*/  CS2R R34, SRZ ;  /* 0x0000000000227805 */ /* 0x000fe4000001ff00 */
[----:B------:R-:W-:Y:S02]  /*0ba0*/  SHF.R.U32.HI R58, RZ, 0x1f, R59 ;  /* 0x0000001fff3a7819 */ /* 0x000fe4000001163b */
[----:B------:R-:W-:Y:S02]  /*0bb0*/  FSEL R14, R52, RZ, P2 ;  /* 0x000000ff340e7208 */ /* 0x000fe40001000000 */
[----:B------:R-:W-:Y:S01]  /*0bc0*/  FSETP.NAN.AND P2, PT, R13, R13, PT ;  /* 0x0000000d0d00720b */ /* 0x000fe20003f48000 */
[----:B------:R0:W2:Y:S01]  /*0bd0*/  @!P6 LDG.E.EL.64 R34, desc[UR4][R4.64] ;  /* 0x000000040422e981 */ /* 0x0000a2000c2e1b00 */
[----:B------:R-:W-:Y:S02]  /*0be0*/  LEA.HI.SX32 R16, R59, R58, 0x1e ;  /* 0x0000003a3b107211 */ /* 0x000fe400078ff2ff */
[----:B------:R-:W-:-:S02]  /*0bf0*/  @P0 FSEL R13, R13, 65, P2 ;  /* 0x428200000d0d0808 */ /* 0x000fc40001000000 */
[----:B------:R-:W-:Y:S02]  /*0c00*/  FSETP.GEU.AND P2, PT, R14, 65, PT ;  /* 0x428200000e00780b */ /* 0x000fe40003f4e000 */
[----:B0-----:R-:W-:-:S04]  /*0c10*/  SHF.R.S32.HI R5, RZ, 0x1f, R16 ;  /* 0x0000001fff057819 */ /* 0x001fc80000011410 */
[----:B------:R-:W-:Y:S02]  /*0c20*/  LEA.HI R9, R5, R16, RZ, 0xc ;  /* 0x0000001005097211 */ /* 0x000fe400078f60ff */
[----:B------:R-:W-:Y:S02]  /*0c30*/  CS2R R36, SRZ ;  /* 0x0000000000247805 */ /* 0x000fe4000001ff00 */
[C---:B------:R-:W-:Y:S01]  /*0c40*/  ISETP.GE.AND P3, PT, R15.reuse, 0x9, PT ;  /* 0x000000090f00780c */ /* 0x040fe20003f66270 */
[----:B------:R-:W-:Y:S01]  /*0c50*/  IMAD R7, R16, -0x12, R7 ;  /* 0xffffffee10077824 */ /* 0x000fe200078e0207 */
[----:B------:R-:W-:Y:S02]  /*0c60*/  ISETP.GT.AND P1, PT, R15, 0x8, PT ;  /* 0x000000080f00780c */ /* 0x000fe40003f24270 */
[----:B------:R-:W-:Y:S01]  /*0c70*/  LOP3.LUT R9, R9, 0xfffff000, RZ, 0xc0, !PT ;  /* 0xfffff00009097812 */ /* 0x000fe200078ec0ff */
[----:B------:R-:W-:Y:S01]  /*0c80*/  IMAD R49, R15, 0x1000, R10 ;  /* 0x000010000f317824 */ /* 0x000fe200078e020a */
[----:B------:R-:W-:Y:S01]  /*0c90*/  FSETP.NAN.AND P0, PT, R14, R14, PT ;  /* 0x0000000e0e00720b */ /* 0x000fe20003f08000 */
[----:B------:R0:W3:Y:S01]  /*0ca0*/  @!P6 LDG.E.EL.64 R36, desc[UR4][R2.64] ;  /* 0x000000040224e981 */ /* 0x0000e2000c2e1b00 */
[----:B------:R-:W-:Y:S01]  /*0cb0*/  ISETP.GE.AND P5, PT, R7, 0x9, PT ;  /* 0x000000090700780c */ /* 0x000fe20003fa6270 */
[----:B------:R-:W-:Y:S01]  /*0cc0*/  IMAD.IADD R16, R16, 0x1, -R9 ;  /* 0x0000000110107824 */ /* 0x000fe200078e0a09 */
[----:B------:R-:W-:-:S02]  /*0cd0*/  @P2 FSEL R14, R14, 65, P0 ;  /* 0x428200000e0e2808 */ /* 0x000fc40000000000 */
[----:B------:R-:W-:Y:S02]  /*0ce0*/  CS2R R28, SRZ ;  /* 0x00000000001c7805 */ /* 0x000fe4000001ff00 */
[C---:B------:R-:W-:Y:S01]  /*0cf0*/  ISETP.GT.AND P0, PT, R7.reuse, 0x8, PT ;  /* 0x000000080700780c */ /* 0x040fe20003f04270 */
[----:B------:R-:W-:Y:S02]  /*0d00*/  IMAD R9, R7, 0x1000, R16 ;  /* 0x0000100007097824 */ /* 0x000fe400078e0210 */
[----:B0-----:R-:W-:Y:S01]  /*0d10*/  IMAD.WIDE R2, R49, 0x8, R32 ;  /* 0x0000000831027825 */ /* 0x001fe200078e0220 */
[----:B------:R-:W-:Y:S02]  /*0d20*/  CS2R R40, SRZ ;  /* 0x0000000000287805 */ /* 0x000fe4000001ff00 */
[----:B------:R-:W-:Y:S02]  /*0d30*/  CS2R R24, SRZ ;  /* 0x0000000000187805 */ /* 0x000fe4000001ff00 */
[----:B------:R-:W-:Y:S01]  /*0d40*/  CS2R R10, SRZ ;  /* 0x00000000000a7805 */ /* 0x000fe2000001ff00 */
[----:B------:R-:W-:Y:S01]  /*0d50*/  IMAD.WIDE R4, R15, 0x8, R30 ;  /* 0x000000080f047825 */ /* 0x000fe200078e021e */
[----:B------:R-:W4:Y:S01]  /*0d60*/  @!P3 LDG.E.EL.64 R44, desc[UR4][R2.64] ;  /* 0x00000004022cb981 */ /* 0x000f22000c2e1b00 */
[----:B------:R-:W-:-:S03]  /*0d70*/  CS2R R22, SRZ ;  /* 0x0000000000167805 */ /* 0x000fc6000001ff00 */
[----:B------:R0:W5:Y:S01]  /*0d80*/  @P1 LDG.E.EL.64 R28, desc[UR4][R2.64] ;  /* 0x00000004021c1981 */ /* 0x000162000c2e1b00 */
[----:B------:R-:W-:-:S03]  /*0d90*/  IMAD.WIDE R50, R7, 0x8, R30 ;  /* 0x0000000807327825 */ /* 0x000fc600078e021e */
[----:B------:R-:W4:Y:S04]  /*0da0*/  @!P3 LDG.E.EL.64 R40, desc[UR4][R4.64] ;  /* 0x000000040428b981 */ /* 0x000f28000c2e1b00 */
[----:B------:R1:W4:Y:S01]  /*0db0*/  @P1 LDG.E.EL.64 R24, desc[UR4][R4.64] ;  /* 0x0000000404181981 */ /* 0x000322000c2e1b00 */
[----:B0-----:R-:W-:-:S05]  /*0dc0*/  IMAD.WIDE R2, R9, 0x8, R32 ;  /* 0x0000000809027825 */ /* 0x001fca00078e0220 */
[----:B------:R-:W4:Y:S01]  /*0dd0*/  @!P5 LDG.E.EL.64 R10, desc[UR4][R2.64] ;  /* 0x00000004020ad981 */ /* 0x000f22000c2e1b00 */
[----:B-1----:R-:W-:-:S03]  /*0de0*/  CS2R R4, SRZ ;  /* 0x0000000000047805 */ /* 0x002fc6000001ff00 */
[----:B------:R0:W4:Y:S01]  /*0df0*/  @P0 LDG.E.EL.64 R22, desc[UR4][R2.64] ;  /* 0x0000000402160981 */ /* 0x000122000c2e1b00 */
[----:B------:R-:W-:-:S03]  /*0e00*/  IMAD.MOV.U32 R26, RZ, RZ, RZ ;  /* 0x000000ffff1a7224 */ /* 0x000fc600078e00ff */
[----:B------:R-:W4:Y:S01]  /*0e10*/  @P0 LDG.E.EL.64 R4, desc[UR4][R50.64] ;  /* 0x0000000432040981 */ /* 0x000f22000c2e1b00 */
[----:B------:R-:W-:Y:S01]  /*0e20*/  IMAD R57, R0, 0x12000, R49 ;  /* 0x0001200000397824 */ /* 0x000fe200078e0231 */
[----:B------:R-:W-:Y:S02]  /*0e30*/  LEA.HI.SX32 R59, R59, R58, 0x12 ;  /* 0x0000003a3b3b7211 */ /* 0x000fe400078f92ff */
[----:B------:R1:W4:Y:S01]  /*0e40*/  @!P6 LDG.E.EL R26, desc[UR4][R60.64] ;  /* 0x000000043c1ae981 */ /* 0x000322000c2e1900 */
[----:B0-----:R-:W-:-:S06]  /*0e50*/  CS2R R2, SRZ ;  /* 0x0000000000027805 */ /* 0x001fcc000001ff00 */
[----:B------:R-:W4:Y:S01]  /*0e60*/  @!P5 LDG.E.EL.64 R2, desc[UR4][R50.64] ;  /* 0x000000043202d981 */ /* 0x000f22000c2e1b00 */
[----:B------:R-:W-:-:S04]  /*0e70*/  IMAD.WIDE R56, R57, 0x4, R38 ;  /* 0x0000000439387825 */ /* 0x000fc800078e0226 */
[----:B-1----:R-:W-:Y:S01]  /*0e80*/  IMAD R61, R59, 0x12000, R9 ;  /* 0x000120003b3d7824 */ /* 0x002fe200078e0209 */
[----:B------:R-:W4:Y:S01]  /*0e90*/  @P1 LDG.E.EL R46, desc[UR4][R56.64] ;  /* 0x00000004382e1981 */ /* 0x000f22000c2e1900 */
[----:B------:R-:W-:Y:S02]  /*0ea0*/  IMAD.MOV.U32 R9, RZ, RZ, RZ ;  /* 0x000000ffff097224 */ /* 0x000fe400078e00ff */
[----:B------:R-:W-:-:S04]  /*0eb0*/  IMAD.WIDE R60, R61, 0x4, R38 ;  /* 0x000000043d3c7825 */ /* 0x000fc800078e0226 */
[----:B------:R-:W-:Y:S01]  /*0ec0*/  IMAD.MOV.U32 R0, RZ, RZ, RZ ;  /* 0x000000ffff007224 */ /* 0x000fe200078e00ff */
[----:B------:R-:W4:Y:S05]  /*0ed0*/  @P0 LDG.E.EL R9, desc[UR4][R60.64] ;  /* 0x000000043c090981 */ /* 0x000f2a000c2e1900 */
[----:B------:R-:W4:Y:S01]  /*0ee0*/  @!P5 LDG.E.EL R0, desc[UR4][R60.64] ;  /* 0x000000043c00d981 */ /* 0x000f22000c2e1900 */
[----:B------:R-:W-:-:S06]  /*0ef0*/  IMAD.MOV.U32 R15, RZ, RZ, RZ ;  /* 0x000000ffff0f7224 */ /* 0x000fcc00078e00ff */
[----:B------:R0:W4:Y:S01]  /*0f00*/  @!P3 LDG.E.EL R15, desc[UR4][R56.64] ;  /* 0x00000004380fb981 */ /* 0x000122000c2e1900 */
[----:B--2---:R-:W-:Y:S02]  /*0f10*/  SEL R34, R34, RZ, !P6 ;  /* 0x000000ff22227207 */ /* 0x004fe40007000000 */
[----:B------:R-:W-:-:S04]  /*0f20*/  SEL R35, R35, RZ, !P6 ;  /* 0x000000ff23237207 */ /* 0x000fc80007000000 */
[----:B------:R1:W-:Y:S01]  /*0f30*/  I2F.S64 R49, R34 ;  /* 0x0000002200317312 */ /* 0x0003e20000301400 */
[----:B---3--:R-:W-:Y:S02]  /*0f40*/  SEL R36, R36, RZ, !P6 ;  /* 0x000000ff24247207 */ /* 0x008fe40007000000 */
[----:B------:R-:W-:Y:S02]  /*0f50*/  SEL R37, R37, RZ, !P6 ;  /* 0x000000ff25257207 */ /* 0x000fe40007000000 */
[----:B-----5:R-:W-:Y:S02]  /*0f60*/  SEL R29, R29, RZ, P1 ;  /* 0x000000ff1d1d7207 */ /* 0x020fe40000800000 */
[----:B------:R-:W-:Y:S02]  /*0f70*/  SEL R28, R28, RZ, P1 ;  /* 0x000000ff1c1c7207 */ /* 0x000fe40000800000 */
[----:B----4-:R-:W-:Y:S02]  /*0f80*/  SEL R24, R24, RZ, P1 ;  /* 0x000000ff18187207 */ /* 0x010fe40000800000 */
[----:B------:R-:W-:Y:S01]  /*0f90*/  SEL R25, R25, RZ, P1 ;  /* 0x000000ff19197207 */ /* 0x000fe20000800000 */
[----:B------:R-:W-:Y:S01]  /*0fa0*/  I2F.S64 R29, R28 ;  /* 0x0000001c001d7312 */ /* 0x000fe20000301400 */
[----:B------:R-:W-:-:S07]  /*0fb0*/  SEL R11, R11, RZ, !P5 ;  /* 0x000000ff0b0b7207 */ /* 0x000fce0006800000 */
[----:B------:R-:W2:Y:S01]  /*0fc0*/  I2F.S64 R24, R24 ;  /* 0x0000001800187312 */ /* 0x000ea20000301400 */
[----:B-1----:R-:W-:Y:S02]  /*0fd0*/  SEL R34, R22, RZ, P0 ;  /* 0x000000ff16227207 */ /* 0x002fe40000000000 */
[----:B------:R-:W-:Y:S02]  /*0fe0*/  SEL R35, R23, RZ, P0 ;  /* 0x000000ff17237207 */ /* 0x000fe40000000000 */
[----:B------:R-:W-:Y:S02]  /*0ff0*/  SEL R5, R5, RZ, P0 ;  /* 0x000000ff05057207 */ /* 0x000fe40000000000 */
[----:B------:R-:W-:Y:S02]  /*1000*/  SEL R4, R4, RZ, P0 ;  /* 0x000000ff04047207 */ /* 0x000fe40000000000 */
[----:B------:R-:W-:Y:S01]  /*1010*/  SEL R10, R10, RZ, !P5 ;  /* 0x000000ff0a0a7207 */ /* 0x000fe20006800000 */
[----:B------:R-:W-:Y:S01]  /*1020*/  I2F.S64 R34, R34 ;  /* 0x0000002200227312 */ /* 0x000fe20000301400 */
[----:B------:R-:W-:-:S02]  /*1030*/  SEL R2, R2, RZ, !P5 ;  /* 0x000000ff02027207 */ /* 0x000fc40006800000 */
[----:B------:R-:W-:-:S05]  /*1040*/  SEL R3, R3, RZ, !P5 ;  /* 0x000000ff03037207 */ /* 0x000fca0006800000 */
[----:B------:R-:W1:Y:S08]  /*1050*/  I2F.S64 R5, R4 ;  /* 0x0000000400057312 */ /* 0x000e700000301400 */
[----:B------:R-:W-:Y:S08]  /*1060*/  I2F.S64 R11, R10 ;  /* 0x0000000a000b7312 */ /* 0x000ff00000301400 */
[----:B------:R-:W3:Y:S01]  /*1070*/  I2F.S64 R2, R2 ;  /* 0x0000000200027312 */ /* 0x000ee20000301400 */
[----:B--2---:R-:W-:Y:S01]  /*1080*/  FADD R24, R29, R24 ;  /* 0x000000181d187221 */ /* 0x004fe20000000000 */
[----:B------:R-:W-:-:S06]  /*1090*/  SEL R44, R44, RZ, !P3 ;  /* 0x000000ff2c2c7207 */ /* 0x000fcc0005800000 */
[----:B------:R2:W4:Y:S01]  /*10a0*/  I2F.S64 R36, R36 ;  /* 0x0000002400247312 */ /* 0x0005220000301400 */
[----:B------:R-:W-:Y:S01]  /*10b0*/  SEL R45, R45, RZ, !P3 ;  /* 0x000000ff2d2d7207 */ /* 0x000fe20005800000 */
[----:B-1----:R-:W-:Y:S01]  /*10c0*/  FADD R5, R34, R5 ;  /* 0x0000000522057221 */ /* 0x002fe20000000000 */
[----:B------:R-:W-:Y:S02]  /*10d0*/  SEL R23, R26, RZ, !P6 ;  /* 0x000000ff1a177207 */ /* 0x000fe40007000000 */
[----:B--2---:R-:W-:Y:S01]  /*10e0*/  SEL R37, R46, RZ, P1 ;  /* 0x000000ff2e257207 */ /* 0x004fe20000800000 */
[----:B---3--:R-:W-:-:S04]  /*10f0*/  FADD R26, R11, R2 ;  /* 0x000000020b1a7221 */ /* 0x008fc80000000000 */
[----:B------:R-:W-:Y:S01]  /*1100*/  FADD R46, R37, R24 ;  /* 0x00000018252e7221 */ /* 0x000fe20000000000 */
[----:B------:R-:W-:Y:S01]  /*1110*/  SEL R24, R9, RZ, P0 ;  /* 0x000000ff09187207 */ /* 0x000fe20000000000 */
[----:B------:R-:W-:Y:S01]  /*1120*/  VIADD R2, R6, 0x201 ;  /* 0x0000020106027836 */ /* 0x000fe20000000000 */
[----:B------:R1:W-:Y:S03]  /*1130*/  I2F.S64 R44, R44 ;  /* 0x0000002c002c7312 */ /* 0x0003e60000301400 */
[----:B------:R-:W-:-:S04]  /*1140*/  IMAD.HI R4, R2, 0x38e38e39, RZ ;  /* 0x38e38e3902047827 */ /* 0x000fc800078e02ff */
[----:B-1----:R-:W-:Y:S01]  /*1150*/  FADD R45, R24, R5 ;  /* 0x00000005182d7221 */ /* 0x002fe20000000000 */
[----:B------:R-:W-:-:S05]  /*1160*/  SEL R5, R0, RZ, !P5 ;  /* 0x000000ff00057207 */ /* 0x000fca0006800000 */
[----:B------:R-:W-:Y:S01]  /*1170*/  FADD R26, R5, R26 ;  /* 0x0000001a051a7221 */ /* 0x000fe20000000000 */
[----:B------:R-:W-:-:S04]  /*1180*/  SHF.R.U32.HI R5, RZ, 0x1f, R4 ;  /* 0x0000001fff057819 */ /* 0x000fc80000011604 */
[----:B------:R-:W-:-:S05]  /*1190*/  LEA.HI.SX32 R5, R4, R5, 0x1e ;  /* 0x0000000504057211 */ /* 0x000fca00078ff2ff */
[----:B------:R-:W-:-:S05]  /*11a0*/  IMAD R9, R5, -0x12, R2 ;  /* 0xffffffee05097824 */ /* 0x000fca00078e0202 */
[C---:B------:R-:W-:Y:S01]  /*11b0*/  ISETP.GE.AND P2, PT, R9.reuse, 0x9, PT ;  /* 0x000000090900780c */ /* 0x040fe20003f46270 */
[C---:B------:R-:W-:Y:S01]  /*11c0*/  IMAD R16, R9.reuse, 0x1000, R16 ;  /* 0x0000100009107824 */ /* 0x040fe200078e0210 */
[----:B------:R-:W-:Y:S02]  /*11d0*/  CS2R R4, SRZ ;  /* 0x0000000000047805 */ /* 0x000fe4000001ff00 */
[----:B------:R-:W-:Y:S01]  /*11e0*/  CS2R R34, SRZ ;  /* 0x0000000000227805 */ /* 0x000fe2000001ff00 */
[----:B0-----:R-:W-:-:S04]  /*11f0*/  IMAD.WIDE R56, R9, 0x8, R30 ;  /* 0x0000000809387825 */ /* 0x001fc800078e021e */
[----:B------:R-:W-:-:S05]  /*1200*/  IMAD.WIDE R60, R16, 0x8, R32 ;  /* 0x00000008103c7825 */ /* 0x000fca00078e0220 */
[----:B------:R-:W2:Y:S04]  /*1210*/  @!P2 LDG.E.EL.64 R4, desc[UR4][R60.64] ;  /* 0x000000043c04a981 */ /* 0x000ea8000c2e1b00 */
[----:B------:R-:W3:Y:S01]  /*1220*/  @!P2 LDG.E.EL.64 R34, desc[UR4][R56.64] ;  /* 0x000000043822a981 */ /* 0x000ee2000c2e1b00 */
[----:B------:R-:W-:Y:S02]  /*1230*/  IMAD R37, R59, 0x12000, R16 ;  /* 0x000120003b257824 */ /* 0x000fe400078e0210 */
[----:B----4-:R-:W-:Y:S01]  /*1240*/  FADD R28, R49, R36 ;  /* 0x00000024311c7221 */ /* 0x010fe20000000000 */
[----:B------:R-:W-:Y:S02]  /*1250*/  IMAD.MOV.U32 R2, RZ, RZ, RZ ;  /* 0x000000ffff027224 */ /* 0x000fe400078e00ff */
[----:B------:R-:W-:-:S05]  /*1260*/  IMAD.WIDE R36, R37, 0x4, R38 ;  /* 0x0000000425247825 */ /* 0x000fca00078e0226 */
[----:B------:R-:W4:Y:S01]  /*1270*/  @!P2 LDG.E.EL R2, desc[UR4][R36.64] ;  /* 0x000000042402a981 */ /* 0x000f22000c2e1900 */
[----:B------:R-:W-:Y:S01]  /*1280*/  FADD R28, R23, R28 ;  /* 0x0000001c171c7221 */ /* 0x000fe20000000000 */
[----:B------:R-:W-:Y:S02]  /*1290*/  SEL R41, R41, RZ, !P3 ;  /* 0x000000ff29297207 */ /* 0x000fe40005800000 */
[----:B------:R-:W-:Y:S01]  /*12a0*/  SEL R40, R40, RZ, !P3 ;  /* 0x000000ff28287207 */ /* 0x000fe20005800000 */
[----:B------:R-:W0:Y:S08]  /*12b0*/  FRND.FTZ.FLOOR R23, R28 ;  /* 0x0000001c00177307 */ /* 0x000e300000215000 */
[----:B------:R-:W1:Y:S01]  /*12c0*/  I2F.S64 R41, R40 ;  /* 0x0000002800297312 */ /* 0x000e620000301400 */
[----:B------:R-:W-:-:S07]  /*12d0*/  SEL R10, R15, RZ, !P3 ;  /* 0x000000ff0f0a7207 */ /* 0x000fce0005800000 */
[----:B------:R-:W5:Y:S01]  /*12e0*/  FRND.FTZ.FLOOR R51, R46 ;  /* 0x0000002e00337307 */ /* 0x000f620000215000 */
[----:B0-----:R-:W-:-:S04]  /*12f0*/  FSETP.GTU.AND P1, PT, R23, RZ, PT ;  /* 0x000000ff1700720b */ /* 0x001fc80003f2c000 */
[----:B------:R-:W-:Y:S01]  /*1300*/  FSEL R15, R23, RZ, P1 ;  /* 0x000000ff170f7208 */ /* 0x000fe20000800000 */
[----:B-1----:R-:W-:-:S03]  /*1310*/  FADD R25, R44, R41 ;  /* 0x000000292c197221 */ /* 0x002fc60000000000 */
[----:B------:R-:W-:Y:S01]  /*1320*/  FSETP.GEU.AND P1, PT, R15, 65, PT ;  /* 0x428200000f00780b */ /* 0x000fe20003f2e000 */
[----:B------:R-:W-:-:S04]  /*1330*/  FADD R25, R10, R25 ;  /* 0x000000190a197221 */ /* 0x000fc80000000000 */
[----:B------:R-:W0:Y:S01]  /*1340*/  FRND.FTZ.FLOOR R22, R25 ;  /* 0x0000001900167307 */ /* 0x000e220000215000 */
[----:B-----5:R-:W-:-:S04]  /*1350*/  FSETP.GTU.AND P0, PT, R51, RZ, PT ;  /* 0x000000ff3300720b */ /* 0x020fc80003f0c000 */
[----:B------:R-:W-:Y:S02]  /*1360*/  FSEL R10, R51, RZ, P0 ;  /* 0x000000ff330a7208 */ /* 0x000fe40000000000 */
[----:B------:R-:W-:-:S04]  /*1370*/  FSETP.NAN.AND P0, PT, R15, R15, PT ;  /* 0x0000000f0f00720b */ /* 0x000fc80003f08000 */
[----:B------:R-:W-:Y:S02]  /*1380*/  @P1 FSEL R15, R15, 65, P0 ;  /* 0x428200000f0f1808 */ /* 0x000fe40000000000 */
[----:B------:R-:W-:Y:S01]  /*1390*/  FSETP.GEU.AND P0, PT, R10, 65, PT ;  /* 0x428200000a00780b */ /* 0x000fe20003f0e000 */
[----:B------:R-:W1:Y:S01]  /*13a0*/  FRND.FTZ.FLOOR R50, R45 ;  /* 0x0000002d00327307 */ /* 0x000e620000215000 */
[----:B0-----:R-:W-:-:S04]  /*13b0*/  FSETP.GTU.AND P1, PT, R22, RZ, PT ;  /* 0x000000ff1600720b */ /* 0x001fc80003f2c000 */
[----:B------:R-:W-:Y:S02]  /*13c0*/  FSEL R11, R22, RZ, P1 ;  /* 0x000000ff160b7208 */ /* 0x000fe40000800000 */
[C---:B------:R-:W-:Y:S01]  /*13d0*/  FSETP.NAN.AND P1, PT, R10.reuse, R10, PT ;  /* 0x0000000a0a00720b */ /* 0x040fe20003f28000 */
[----:B------:R-:W0:Y:S04]  /*13e0*/  FRND.FTZ.FLOOR R29, R26 ;  /* 0x0000001a001d7307 */ /* 0x000e280000215000 */
[----:B------:R-:W-:Y:S02]  /*13f0*/  @P0 FSEL R10, R10, 65, P1 ;  /* 0x428200000a0a0808 */ /* 0x000fe40000800000 */
[----:B------:R-:W-:Y:S02]  /*1400*/  FSETP.GEU.AND P0, PT, R11, 65, PT ;  /* 0x428200000b00780b */ /* 0x000fe40003f0e000 */
[----:B-1----:R-:W-:-:S04]  /*1410*/  FSETP.GTU.AND P1, PT, R50, RZ, PT ;  /* 0x000000ff3200720b */ /* 0x002fc80003f2c000 */
[----:B------:R-:W-:Y:S02]  /*1420*/  FSEL R0, R50, RZ, P1 ;  /* 0x000000ff32007208 */ /* 0x000fe40000800000 */
[----:B------:R-:W-:-:S05]  /*1430*/  FSETP.NAN.AND P1, PT, R11, R11, PT ;  /* 0x0000000b0b00720b */ /* 0x000fca0003f28000 */
[----:B------:R-:W-:Y:S02]  /*1440*/  @P0 FSEL R11, R11, 65, P1 ;  /* 0x428200000b0b0808 */ /* 0x000fe40000800000 */
[----:B------:R-:W-:Y:S02]  /*1450*/  FSETP.GEU.AND P0, PT, R0, 65, PT ;  /* 0x428200000000780b */ /* 0x000fe40003f0e000 */
[----:B0-----:R-:W-:-:S04]  /*1460*/  FSETP.GTU.AND P1, PT, R29, RZ, PT ;  /* 0x000000ff1d00720b */ /* 0x001fc80003f2c000 */
[----:B------:R-:W-:Y:S02]  /*1470*/  FSEL R3, R29, RZ, P1 ;  /* 0x000000ff1d037208 */ /* 0x000fe40000800000 */
[----:B------:R-:W-:-:S05]  /*1480*/  FSETP.NAN.AND P1, PT, R0, R0, PT ;  /* 0x000000000000720b */ /* 0x000fca0003f28000 */
[----:B------:R-:W-:Y:S02]  /*1490*/  @P0 FSEL R0, R0, 65, P1 ;  /* 0x4282000000000808 */ /* 0x000fe40000800000 */
[C---:B------:R-:W-:Y:S02]  /*14a0*/  FSETP.GEU.AND P1, PT, R3.reuse, 65, PT ;  /* 0x428200000300780b */ /* 0x040fe40003f2e000 */
[----:B------:R-:W-:-:S11]  /*14b0*/  FSETP.NAN.AND P0, PT, R3, R3, PT ;  /* 0x000000030300720b */ /* 0x000fd60003f08000 */
[----:B------:R-:W-:Y:S02]  /*14c0*/  @P1 FSEL R3, R3, 65, P0 ;  /* 0x4282000003031808 */ /* 0x000fe40000000000 */
[----:B--2---:R-:W-:Y:S02]  /*14d0*/  SEL R4, R4, RZ, !P2 ;  /* 0x000000ff04047207 */ /* 0x004fe40005000000 */
[----:B------:R-:W-:Y:S02]  /*14e0*/  SEL R5, R5, RZ, !P2 ;  /* 0x000000ff05057207 */ /* 0x000fe40005000000 */
[----:B---3--:R-:W-:Y:S02]  /*14f0*/  SEL R35, R35, RZ, !P2 ;  /* 0x000000ff23237207 */ /* 0x008fe40005000000 */
[----:B------:R-:W-:Y:S01]  /*1500*/  SEL R34, R34, RZ, !P2 ;  /* 0x000000ff22227207 */ /* 0x000fe20005000000 */
[----:B------:R-:W-:Y:S08]  /*1510*/  I2F.S64 R4, R4 ;  /* 0x0000000400047312 */ /* 0x000ff00000301400 */
[----:B------:R-:W0:Y:S01]  /*1520*/  I2F.S64 R35, R34 ;  /* 0x0000002200237312 */ /* 0x000e220000301400 */
[----:B----4-:R-:W-:Y:S01]  /*1530*/  SEL R41, R2, RZ, !P2 ;  /* 0x000000ff02297207 */ /* 0x010fe20005000000 */
[----:B0-----:R-:W-:-:S04]  /*1540*/  FADD R24, R4, R35 ;  /* 0x0000002304187221 */ /* 0x001fc80000000000 */
[----:B------:R-:W-:-:S04]  /*1550*/  FADD R24, R41, R24 ;  /* 0x0000001829187221 */ /* 0x000fc80000000000 */
[----:B------:R-:W0:Y:S02]  /*1560*/  FRND.FTZ.FLOOR R40, R24 ;  /* 0x0000001800287307 */ /* 0x000e240000215000 */
[----:B0-----:R-:W-:-:S04]  /*1570*/  FSETP.GTU.AND P0, PT, R40, RZ, PT ;  /* 0x000000ff2800720b */ /* 0x001fc80003f0c000 */
[----:B------:R-:W-:-:S04]  /*1580*/  FSEL R2, R40, RZ, P0 ;  /* 0x000000ff28027208 */ /* 0x000fc80000000000 */
[C---:B------:R-:W-:Y:S02]  /*1590*/  FSETP.GEU.AND P0, PT, R2.reuse, 65, PT ;  /* 0x428200000200780b */ /* 0x040fe40003f0e000 */
[----:B------:R-:W-:Y:S02]  /*15a0*/  FSETP.NAN.AND P1, PT, R2, R2, PT ;  /* 0x000000020200720b */ /* 0x000fe40003f28000 */
[----:B------:R-:W-:Y:S02]  /*15b0*/  CS2R R34, SRZ ;  /* 0x0000000000227805 */ /* 0x000fe4000001ff00 */
[----:B------:R-:W-:-:S07]  /*15c0*/  CS2R R4, SRZ ;  /* 0x0000000000047805 */ /* 0x000fce000001ff00 */
[----:B------:R-:W-:Y:S02]  /*15d0*/  @P0 FSEL R2, R2, 65, P1 ;  /* 0x4282000002020808 */ /* 0x000fe40000800000 */
[----:B------:R-:W-:-:S13]  /*15e0*/  ISETP.GT.AND P0, PT, R9, 0x8, PT ;  /* 0x000000080900780c */ /* 0x000fda0003f04270 */
[----:B------:R-:W2:Y:S04]  /*15f0*/  @P0 LDG.E.EL.64 R34, desc[UR4][R60.64] ;  /* 0x000000043c220981 */ /* 0x000ea8000c2e1b00 */
[----:B------:R-:W3:Y:S01]  /*1600*/  @P0 LDG.E.EL.64 R4, desc[UR4][R56.64] ;  /* 0x0000000438040981 */ /* 0x000ee2000c2e1b00 */
[----:B------:R-:W-:-:S06]  /*1610*/  IMAD.MOV.U32 R9, RZ, RZ, RZ ;  /* 0x000000ffff097224 */ /* 0x000fcc00078e00ff */
[----:B------:R0:W4:Y:S02]  /*1620*/  @P0 LDG.E.EL R9, desc[UR4][R36.64] ;  /* 0x0000000424090981 */ /* 0x000124000c2e1900 */
[----:B0-----:R-:W-:Y:S02]  /*1630*/  CS2R R36, SRZ ;  /* 0x0000000000247805 */ /* 0x001fe4000001ff00 */
[----:B--2---:R-:W-:Y:S02]  /*1640*/  SEL R34, R34, RZ, P0 ;  /* 0x000000ff22227207 */ /* 0x004fe40000000000 */
[----:B------:R-:W-:Y:S02]  /*1650*/  SEL R35, R35, RZ, P0 ;  /* 0x000000ff23237207 */ /* 0x000fe40000000000 */
[----:B---3--:R-:W-:Y:S02]  /*1660*/  SEL R63, R5, RZ, P0 ;  /* 0x000000ff053f7207 */ /* 0x008fe40000000000 */
[----:B------:R-:W-:Y:S01]  /*1670*/  SEL R62, R4, RZ, P0 ;  /* 0x000000ff043e7207 */ /* 0x000fe20000000000 */
[----:B------:R-:W-:Y:S08]  /*1680*/  I2F.S64 R34, R34 ;  /* 0x0000002200227312 */ /* 0x000ff00000301400 */
[----:B------:R-:W0:Y:S01]  /*1690*/  I2F.S64 R63, R62 ;  /* 0x0000003e003f7312 */ /* 0x000e220000301400 */
[----:B----4-:R-:W-:Y:S01]  /*16a0*/  SEL R9, R9, RZ, P0 ;  /* 0x000000ff09097207 */ /* 0x010fe20000000000 */
[----:B0-----:R-:W-:-:S04]  /*16b0*/  FADD R44, R34, R63 ;  /* 0x0000003f222c7221 */ /* 0x001fc80000000000 */
[----:B------:R-:W-:-:S04]  /*16c0*/  FADD R44, R9, R44 ;  /* 0x0000002c092c7221 */ /* 0x000fc80000000000 */
[----:B------:R-:W0:Y:S01]  /*16d0*/  FRND.FTZ.FLOOR R49, R44 ;  /* 0x0000002c00317307 */ /* 0x000e220000215000 */
[----:B------:R-:W-:-:S04]  /*16e0*/  VIADD R9, R6, 0x202 ;  /* 0x0000020206097836 */ /* 0x000fc80000000000 */
[----:B------:R-:W-:-:S05]  /*16f0*/  IMAD.HI R4, R9, 0x38e38e39, RZ ;  /* 0x38e38e3909047827 */ /* 0x000fca00078e02ff */
[----:B------:R-:W-:Y:S02]  /*1700*/  SHF.R.U32.HI R35, RZ, 0x1f, R4 ;  /* 0x0000001fff237819 */ /* 0x000fe40000011604 */
[C---:B0-----:R-:W-:Y:S02]  /*1710*/  FSETP.GTU.AND P0, PT, R49.reuse, RZ, PT ;  /* 0x000000ff3100720b */ /* 0x041fe40003f0c000 */
[----:B------:R-:W-:Y:S02]  /*1720*/  LEA.HI.SX32 R4, R4, R35, 0x1e ;  /* 0x0000002304047211 */ /* 0x000fe400078ff2ff */
[----:B------:R-:W-:Y:S02]  /*1730*/  FSEL R5, R49, RZ, P0 ;  /* 0x000000ff31057208 */ /* 0x000fe40000000000 */
[----:B------:R-:W-:Y:S02]  /*1740*/  SHF.R.S32.HI R35, RZ, 0x1f, R4 ;  /* 0x0000001fff237819 */ /* 0x000fe40000011404 */
[----:B------:R-:W-:-:S02]  /*1750*/  FSETP.GEU.AND P0, PT, R5, 65, PT ;  /* 0x428200000500780b */ /* 0x000fc40003f0e000 */
[----:B------:R-:W-:Y:S01]  /*1760*/  LEA.HI R35, R35, R4, RZ, 0xc ;  /* 0x0000000423237211 */ /* 0x000fe200078f60ff */
[----:B------:R-:W-:Y:S01]  /*1770*/  IMAD R9, R4, -0x12, R9 ;  /* 0xffffffee04097824 */ /* 0x000fe200078e0209 */
[----:B------:R-:W-:Y:S02]  /*1780*/  FSETP.NAN.AND P1, PT, R5, R5, PT ;  /* 0x000000050500720b */ /* 0x000fe40003f28000 */
[----:B------:R-:W-:-:S05]  /*1790*/  LOP3.LUT R35, R35, 0xfffff000, RZ, 0xc0, !PT ;  /* 0xfffff00023237812 */ /* 0x000fca00078ec0ff */
[----:B------:R-:W-:Y:S02]  /*17a0*/  IMAD.IADD R64, R4, 0x1, -R35 ;  /* 0x0000000104407824 */ /* 0x000fe400078e0a23 */
[----:B------:R-:W-:Y:S02]  /*17b0*/  @P0 FSEL R5, R5, 65, P1 ;  /* 0x4282000005050808 */ /* 0x000fe40000800000 */
[C---:B------:R-:W-:Y:S01]  /*17c0*/  ISETP.GE.AND P1, PT, R9.reuse, 0x9, PT ;  /* 0x000000090900780c */ /* 0x040fe20003f26270 */
[C---:B------:R-:W-:Y:S01]  /*17d0*/  IMAD R4, R9.reuse, 0x1000, R64 ;  /* 0x0000100009047824 */ /* 0x040fe200078e0240 */
[----:B------:R-:W-:Y:S01]  /*17e0*/  CS2R R34, SRZ ;  /* 0x0000000000227805 */ /* 0x000fe2000001ff00 */
[----:B------:R-:W-:-:S04]  /*17f0*/  IMAD.WIDE R60, R9, 0x8, R30 ;  /* 0x00000008093c7825 */ /* 0x000fc800078e021e */
[----:B------:R-:W-:-:S06]  /*1800*/  IMAD.WIDE R62, R4, 0x8, R32 ;  /* 0x00000008043e7825 */ /* 0x000fcc00078e0220 */
[----:B------:R-:W2:Y:S04]  /*1810*/  @!P1 LDG.E.EL.64 R34, desc[UR4][R62.64] ;  /* 0x000000043e229981 */ /* 0x000ea8000c2e1b00 */
[----:B------:R-:W3:Y:S01]  /*1820*/  @!P1 LDG.E.EL.64 R36, desc[UR4][R60.64] ;  /* 0x000000043c249981 */ /* 0x000ee2000c2e1b00 */
[----:B------:R-:W-:Y:S02]  /*1830*/  IMAD R57, R59, 0x12000, R4 ;  /* 0x000120003b397824 */ /* 0x000fe400078e0204 */
[----:B------:R-:W-:Y:S02]  /*1840*/  IMAD.MOV.U32 R4, RZ, RZ, RZ ;  /* 0x000000ffff047224 */ /* 0x000fe400078e00ff */
[----:B------:R-:W-:-:S05]  /*1850*/  IMAD.WIDE R56, R57, 0x4, R38 ;  /* 0x0000000439387825 */ /* 0x000fca00078e0226 */
[----:B------:R-:W4:Y:S01]  /*1860*/  @!P1 LDG.E.EL R4, desc[UR4][R56.64] ;  /* 0x0000000438049981 */ /* 0x000f22000c2e1900 */
        /* <DEDUP_REMOVED lines=22> */
[----:B0-----:R-:W-:Y:S02]  /*19d0*/  VIADD R57, R6, 0x203 ;  /* 0x0000020306397836 */ /* 0x001fe40000000000 */
[----:B------:R-:W-:Y:S01]  /*19e0*/  IMAD.MOV.U32 R56, RZ, RZ, RZ ;  /* 0x000000ffff387224 */ /* 0x000fe200078e00ff */
        /* <DEDUP_REMOVED lines=10> */
[----:B------:R-:W-:-:S05]  /*1a90*/  IMAD.HI R36, R57, 0x38e38e39, RZ ;  /* 0x38e38e3939247827 */ /* 0x000fca00078e02ff */
[----:B------:R-:W-:Y:S02]  /*1aa0*/  SHF.R.U32.HI R35, RZ, 0x1f, R36 ;  /* 0x0000001fff237819 */ /* 0x000fe40000011624 */
[----:B0-----:R-:W-:-:S04]  /*1ab0*/  FSETP.GTU.AND P0, PT, R58, RZ, PT ;  /* 0x000000ff3a00720b */ /* 0x001fc80003f0c000 */
[----:B------:R-:W-:-:S04]  /*1ac0*/  FSEL R9, R58, RZ, P0 ;  /* 0x000000ff3a097208 */ /* 0x000fc80000000000 */
[C---:B------:R-:W-:Y:S02]  /*1ad0*/  FSETP.GEU.AND P0, PT, R9.reuse, 65, PT ;  /* 0x428200000900780b */ /* 0x040fe40003f0e000 */
[----:B------:R-:W-:Y:S02]  /*1ae0*/  LEA.HI.SX32 R36, R36, R35, 0x1e ;  /* 0x0000002324247211 */ /* 0x000fe400078ff2ff */
[----:B------:R-:W-:-:S03]  /*1af0*/  FSETP.NAN.AND P5, PT, R9, R9, PT ;  /* 0x000000090900720b */ /* 0x000fc60003fa8000 */
[----:B------:R-:W-:-:S06]  /*1b00*/  IMAD R57, R36, -0x12, R57 ;  /* 0xffffffee24397824 */ /* 0x000fcc00078e0239 */
[----:B------:R-:W-:Y:S02]  /*1b10*/  @P0 FSEL R9, R9, 65, P5 ;  /* 0x4282000009090808 */ /* 0x000fe40002800000 */
[C---:B------:R-:W-:Y:S01]  /*1b20*/  ISETP.GE.AND P0, PT, R57.reuse, 0x9, PT ;  /* 0x000000093900780c */ /* 0x040fe20003f06270 */
[C---:B------:R-:W-:Y:S01]  /*1b30*/  IMAD R64, R57.reuse, 0x1000, R64 ;  /* 0x0000100039407824 */ /* 0x040fe200078e0240 */
[----:B------:R-:W-:Y:S02]  /*1b40*/  CS2R R34, SRZ ;  /* 0x0000000000227805 */ /* 0x000fe4000001ff00 */
[----:B------:R-:W-:Y:S01]  /*1b50*/  CS2R R36, SRZ ;  /* 0x0000000000247805 */ /* 0x000fe2000001ff00 */
[----:B------:R-:W-:-:S04]  /*1b60*/  IMAD.WIDE R30, R57, 0x8, R30 ;  /* 0x00000008391e7825 */ /* 0x000fc800078e021e */
[----:B------:R-:W-:-:S05]  /*1b70*/  IMAD.WIDE R32, R64, 0x8, R32 ;  /* 0x0000000840207825 */ /* 0x000fca00078e0220 */
[----:B------:R-:W2:Y:S04]  /*1b80*/  @!P0 LDG.E.EL.64 R34, desc[UR4][R32.64] ;  /* 0x0000000420228981 */ /* 0x000ea8000c2e1b00 */
[----:B------:R-:W3:Y:S01]  /*1b90*/  @!P0 LDG.E.EL.64 R36, desc[UR4][R30.64] ;  /* 0x000000041e248981 */ /* 0x000ee2000c2e1b00 */
[----:B------:R-:W-:-:S04]  /*1ba0*/  IMAD R59, R59, 0x12000, R64 ;  /* 0x000120003b3b7824 */ /* 0x000fc800078e0240 */
        /* <DEDUP_REMOVED lines=20> */
[----:B------:R0:W2:Y:S04]  /*1cf0*/  @P5 LDG.E.EL.64 R34, desc[UR4][R32.64] ;  /* 0x0000000420225981 */ /* 0x0000a8000c2e1b00 */
[----:B------:R-:W3:Y:S01]  /*1d00*/  @P5 LDG.E.EL.64 R36, desc[UR4][R30.64] ;  /* 0x000000041e245981 */ /* 0x000ee2000c2e1b00 */
[----:B------:R-:W-:-:S06]  /*1d10*/  IMAD.MOV.U32 R57, RZ, RZ, RZ ;  /* 0x000000ffff397224 */ /* 0x000fcc00078e00ff */
[----:B------:R1:W4:Y:S01]  /*1d20*/  @P5 LDG.E.EL R57, desc[UR4][R38.64] ;  /* 0x0000000426395981 */ /* 0x000322000c2e1900 */
[----:B------:R-:W-:Y:S01]  /*1d30*/  FADD R23, R23, 1 ;  /* 0x3f80000017177421 */ /* 0x000fe20000000000 */
[----:B0-----:R-:W-:Y:S01]  /*1d40*/  FADD R33, R52, 1 ;  /* 0x3f80000034217421 */ /* 0x001fe20000000000 */
[----:B------:R-:W-:Y:S01]  /*1d50*/  FADD R22, R22, 1 ;  /* 0x3f80000016167421 */ /* 0x000fe20000000000 */
[----:B------:R-:W-:Y:S01]  /*1d60*/  FADD R29, R29, 1 ;  /* 0x3f8000001d1d7421 */ /* 0x000fe20000000000 */
[----:B-1----:R-:W-:Y:S01]  /*1d70*/  FADD R38, R41, 1 ;  /* 0x3f80000029267421 */ /* 0x002fe20000000000 */
[----:B------:R-:W-:Y:S01]  /*1d80*/  FADD R41, R58, 1 ;  /* 0x3f8000003a297421 */ /* 0x000fe20000000000 */
[----:B--2---:R-:W-:Y:S02]  /*1d90*/  SEL R34, R34, RZ, P5 ;  /* 0x000000ff22227207 */ /* 0x004fe40002800000 */
[----:B------:R-:W-:Y:S02]  /*1da0*/  SEL R35, R35, RZ, P5 ;  /* 0x000000ff23237207 */ /* 0x000fe40002800000 */
[----:B---3--:R-:W-:-:S02]  /*1db0*/  SEL R37, R37, RZ, P5 ;  /* 0x000000ff25257207 */ /* 0x008fc40002800000 */
[----:B------:R-:W-:Y:S01]  /*1dc0*/  SEL R36, R36, RZ, P5 ;  /* 0x000000ff24247207 */ /* 0x000fe20002800000 */
[----:B------:R-:W-:Y:S08]  /*1dd0*/  I2F.S64 R34, R34 ;  /* 0x0000002200227312 */ /* 0x000ff00000301400 */
[----:B------:R-:W0:Y:S01]  /*1de0*/  I2F.S64 R37, R36 ;  /* 0x0000002400257312 */ /* 0x000e220000301400 */
[----:B----4-:R-:W-:Y:S01]  /*1df0*/  SEL R57, R57, RZ, P5 ;  /* 0x000000ff39397207 */ /* 0x010fe20002800000 */
[----:B0-----:R-:W-:-:S04]  /*1e00*/  FADD R32, R34, R37 ;  /* 0x0000002522207221 */ /* 0x001fc80000000000 */
[----:B------:R-:W-:-:S04]  /*1e10*/  FADD R57, R57, R32 ;  /* 0x0000002039397221 */ /* 0x000fc80000000000 */
[----:B------:R-:W0:Y:S02]  /*1e20*/  FRND.FTZ.FLOOR R61, R57 ;  /* 0x00000039003d7307 */ /* 0x000e240000215000 */
[----:B0-----:R-:W-:-:S04]  /*1e30*/  FSETP.GTU.AND P5, PT, R61, RZ, PT ;  /* 0x000000ff3d00720b */ /* 0x001fc80003fac000 */
[----:B------:R-:W-:-:S04]  /*1e40*/  FSEL R31, R61, RZ, P5 ;  /* 0x000000ff3d1f7208 */ /* 0x000fc80002800000 */
[C---:B------:R-:W-:Y:S02]  /*1e50*/  FSETP.GEU.AND P5, PT, R31.reuse, 65, PT ;  /* 0x428200001f00780b */ /* 0x040fe40003fae000 */
[----:B------:R-:W-:-:S11]  /*1e60*/  FSETP.NAN.AND P6, PT, R31, R31, PT ;  /* 0x0000001f1f00720b */ /* 0x000fd60003fc8000 */
[----:B------:R-:W-:Y:S02]  /*1e70*/  @P5 FSEL R31, R31, 65, P6 ;  /* 0x428200001f1f5808 */ /* 0x000fe40003000000 */
[----:B------:R-:W-:-:S04]  /*1e80*/  FSETP.GTU.AND P5, PT, R23, RZ, PT ;  /* 0x000000ff1700720b */ /* 0x000fc80003fac000 */
        /* <DEDUP_REMOVED lines=11> */
[C---:B------:R-:W-:Y:S01]  /*1f40*/  FSETP.GEU.AND P5, PT, R32.reuse, 65, PT ;  /* 0x428200002000780b */ /* 0x040fe20003fae000 */
[----:B------:R-:W-:Y:S01]  /*1f50*/  FADD R35, R51, 1 ;  /* 0x3f80000033237421 */ /* 0x000fe20000000000 */
        /* <DEDUP_REMOVED lines=15> */
[----:B------:R-:W-:Y:S01]  /*2050*/  FSETP.GEU.AND P5, PT, R34, 65, PT ;  /* 0x428200002200780b */ /* 0x000fe20003fae000 */
[----:B------:R-:W-:Y:S01]  /*2060*/  FADD R36, R40, 1 ;  /* 0x3f80000028247421 */ /* 0x000fe20000000000 */
        /* <DEDUP_REMOVED lines=36> */
[----:B------:R-:W-:Y:S02]  /*22b0*/  FSEL R22, R42, RZ, P5 ;  /* 0x000000ff2a167208 */ /* 0x000fe40002800000 */
        /* <DEDUP_REMOVED lines=30> */
[----:B------:R-:W-:-:S04]  /*24a0*/  FSETP.GEU.AND P5, PT, R22, 65, PT ;  /* 0x428200001600780b */ /* 0x000fc80003fae000 */
[----:B------:R-:W-:Y:S02]  /*24b0*/  SEL R25, RZ, 0x7fff8, P5 ;  /* 0x0007fff8ff197807 */ /* 0x000fe40002800000 */
        /* <DEDUP_REMOVED lines=26> */
[C---:B------:R-:W-:Y:S02]  /*2660*/  FSETP.GEU.AND P5, PT, R52.reuse, 65, PT ;  /* 0x428200003400780b */ /* 0x040fe40003fae000 */
[----:B------:R-:W-:Y:S02]  /*2670*/  FSETP.NAN.AND P6, PT, R52, R52, PT ;  /* 0x000000343400720b */ /* 0x000fe40003fc8000 */
[----:B------:R-:W-:Y:S01]  /*2680*/  SEL R66, RZ, 0x1, P5 ;  /* 0x00000001ff427807 */ /* 0x000fe20002800000 */
[----:B------:R-:W-:-:S04]  /*2690*/  IMAD.IADD R62, R62, 0x1, R69 ;  /* 0x000000013e3e7824 */ /* 0x000fc800078e0245 */
[----:B------:R-:W-:Y:S01]  /*26a0*/  IMAD.IADD R64, R64, 0x1, R66 ;  /* 0x0000000140407824 */ /* 0x000fe200078e0242 */
[----:B------:R-:W-:-:S03]  /*26b0*/  LOP3.LUT R62, R62, 0x3, RZ, 0xc0, !PT ;  /* 0x000000033e3e7812 */ /* 0x000fc600078ec0ff */
[----:B------:R-:W-:Y:S02]  /*26c0*/  @P5 FSEL R52, R52, 65, P6 ;  /* 0x4282000034345808 */ /* 0x000fe40003000000 */
[----:B------:R-:W-:Y:S01]  /*26d0*/  FSETP.GEU.AND P5, PT, R44, 65, PT ;  /* 0x428200002c00780b */ /* 0x000fe20003fae000 */
[----:B------:R-:W-:Y:S01]  /*26e0*/  IMAD.IADD R60, R60, 0x1, R67 ;  /* 0x000000013c3c7824 */ /* 0x000fe200078e0243 */
[----:B------:R-:W-:Y:S02]  /*26f0*/  LOP3.LUT R64, R64, 0x3, RZ, 0xc0, !PT ;  /* 0x0000000340407812 */ /* 0x000fe400078ec0ff */
[----:B------:R-:W-:Y:S01]  /*2700*/  SEL R61, RZ, 0x4, P5 ;  /* 0x00000004ff3d7807 */ /* 0x000fe20002800000 */
[----:B------:R-:W-:Y:S01]  /*2710*/  IMAD.IADD R58, R58, 0x1, R65 ;  /* 0x000000013a3a7824 */ /* 0x000fe200078e0241 */
[----:B------:R-:W-:Y:S02]  /*2720*/  IADD3 R28, R62, R63, R28 ;  /* 0x0000003f3e1c7210 */ /* 0x000fe40007ffe01c */
[----:B------:R-:W-:Y:S01]  /*2730*/  LOP3.LUT R60, R60, 0x3, RZ, 0xc0, !PT ;  /* 0x000000033c3c7812 */ /* 0x000fe200078ec0ff */
[----:B------:R-:W0:Y:S01]  /*2740*/  LDC.64 R62, c[0x0][0x238] ;  /* 0x00008e00ff3e7b82 */ /* 0x000e220000000a00 */
[----:B------:R-:W-:Y:S01]  /*2750*/  IADD3 R26, R64, R26, R61 ;  /* 0x0000001a401a7210 */ /* 0x000fe20007ffe03d */
[----:B------:R-:W-:Y:S01]  /*2760*/  IMAD.SHL.U32 R28, R28, 0x100, RZ ;  /* 0x000001001c1c7824 */ /* 0x000fe200078e00ff */
[----:B------:R-:W-:-:S02]  /*2770*/  IADD3 R24, R60, R57, R24 ;  /* 0x000000393c187210 */ /* 0x000fc40007ffe018 */
[----:B------:R-:W-:Y:S02]  /*2780*/  LOP3.LUT R58, R58, 0x3, RZ, 0xc0, !PT ;  /* 0x000000033a3a7812 */ /* 0x000fe400078ec0ff */
[----:B------:R-:W-:Y:S01]  /*2790*/  LOP3.LUT R57, R26, 0xf, RZ, 0xc0, !PT ;  /* 0x0000000f1a397812 */ /* 0x000fe200078ec0ff */
[----:B------:R-:W1:Y:S01]  /*27a0*/  LDC.64 R60, c[0x0][0x228] ;  /* 0x00008a00ff3c7b82 */ /* 0x000e620000000a00 */
[----:B------:R-:W-:Y:S02]  /*27b0*/  IADD3 R16, R58, R25, R16 ;  /* 0x000000193a107210 */ /* 0x000fe40007ffe010 */
[----:B------:R-:W-:Y:S01]  /*27c0*/  LOP3.LUT R25, R28, 0xf00, RZ, 0xe2, !PT ;  /* 0x00000f001c197812 */ /* 0x000fe200078ee2ff */
[----:B------:R-:W-:-:S04]  /*27d0*/  IMAD R24, R24, 0x10, R57 ;  /* 0x0000001018187824 */ /* 0x000fc800078e0239 */
[----:B------:R-:W-:Y:S01]  /*27e0*/  IMAD R16, R16, 0x1000, R25 ;  /* 0x0000100010107824 */ /* 0x000fe200078e0219 */
[----:B------:R-:W-:-:S05]  /*27f0*/  LOP3.LUT R25, R24, 0xff, RZ, 0xc0, !PT ;  /* 0x000000ff18197812 */ /* 0x000fca00078ec0ff */
[----:B------:R-:W-:Y:S01]  /*2800*/  IMAD.IADD R16, R16, 0x1, R25 ;  /* 0x0000000110107824 */ /* 0x000fe200078e0219 */
[----:B------:R-:W-:Y:S01]  /*2810*/  FSETP.NAN.AND P6, PT, R22, R22, PT ;  /* 0x000000161600720b */ /* 0x000fe20003fc8000 */
[----:B------:R-:W2:Y:S03]  /*2820*/  LDC.64 R24, c[0x0][0x230] ;  /* 0x00008c00ff187b82 */ /* 0x000ea60000000a00 */
[----:B------:R-:W-:-:S04]  /*2830*/  LOP3.LUT R26, R16, 0xffff, RZ, 0xc0, !PT ;  /* 0x0000ffff101a7812 */ /* 0x000fc800078ec0ff */
[----:B------:R-:W-:-:S04]  /*2840*/  SHF.R.U32.HI R16, RZ, 0xf, R26 ;  /* 0x0000000fff107819 */ /* 0x000fc8000001161a */
[----:B------:R-:W-:-:S04]  /*2850*/  LOP3.LUT R16, R16, 0x1, RZ, 0xc0, !PT ;  /* 0x0000000110107812 */ /* 0x000fc800078ec0ff */
[----:B------:R-:W-:Y:S02]  /*2860*/  ISETP.NE.U32.AND P5, PT, R16, 0x1, PT ;  /* 0x000000011000780c */ /* 0x000fe40003fa5070 */
[----:B------:R-:W-:-:S04]  /*2870*/  SHF.R.U32.HI R16, RZ, 0xe, R26 ;  /* 0x0000000eff107819 */ /* 0x000fc8000001161a */
[----:B------:R-:W-:-:S07]  /*2880*/  LOP3.LUT R16, R16, 0x1, RZ, 0xc0, !PT ;  /* 0x0000000110107812 */ /* 0x000fce00078ec0ff */
[----:B------:R-:W-:Y:S02]  /*2890*/  @P5 FSEL R22, R22, 65, P6 ;  /* 0x4282000016165808 */ /* 0x000fe40003000000 */
[----:B------:R-:W-:Y:S02]  /*28a0*/  ISETP.NE.U32.AND P5, PT, R16, 0x1, PT ;  /* 0x000000011000780c */ /* 0x000fe40003fa5070 */
[----:B------:R-:W-:Y:S02]  /*28b0*/  SHF.R.U32.HI R16, RZ, 0xd, R26 ;  /* 0x0000000dff107819 */ /* 0x000fe4000001161a */
[----:B------:R-:W-:Y:S02]  /*28c0*/  FSETP.NAN.AND P6, PT, R51, R51, PT ;  /* 0x000000333300720b */ /* 0x000fe40003fc8000 */
        /* <DEDUP_REMOVED lines=58> */
[----:B------:R-:W-:Y:S02]  /*2c70*/  FSETP.NAN.AND P6, PT, R55, R55, PT ;  /* 0x000000373700720b */ /* 0x000fe40003fc8000 */
[----:B------:R-:W-:-:S04]  /*2c80*/  SHF.R.U32.HI R26, RZ, 0x8, R26 ;  /* 0x00000008ff1a7819 */ /* 0x000fc8000001161a */
[----:B------:R-:W-:-:S05]  /*2c90*/  LOP3.LUT R26, R26, 0x1, RZ, 0xc0, !PT ;  /* 0x000000011a1a7812 */ /* 0x000fca00078ec0ff */
[----:B------:R-:W-:Y:S02]  /*2ca0*/  @P5 FSEL R55, R55, 65, P6 ;  /* 0x4282000037375808 */ /* 0x000fe40003000000 */
[----:B------:R-:W-:Y:S02]  /*2cb0*/  ISETP.GE.AND P5, PT, R53, 0x9, PT ;  /* 0x000000093500780c */ /* 0x000fe40003fa6270 */
[----:B------:R-:W-:Y:S02]  /*2cc0*/  FSEL R21, R18, R21, !P4 ;  /* 0x0000001512157208 */ /* 0x000fe40006000000 */
[----:B------:R-:W-:Y:S02]  /*2cd0*/  FSEL R20, R47, R20, !P5 ;  /* 0x000000142f147208 */ /* 0x000fe40006800000 */
[----:B------:R-:W-:Y:S02]  /*2ce0*/  FSEL R12, R12, R19, !P5 ;  /* 0x000000130c0c7208 */ /* 0x000fe40006800000 */
[----:B------:R-:W-:-:S02]  /*2cf0*/  FSEL R16, R22, R23, !P5 ;  /* 0x0000001716107208 */ /* 0x000fc40006800000 */
[----:B------:R-:W-:Y:S02]  /*2d00*/  ISETP.GE.AND P5, PT, R17, 0x9, PT ;  /* 0x000000091100780c */ /* 0x000fe40003fa6270 */
[----:B------:R-:W-:Y:S02]  /*2d10*/  FSEL R13, R8, R13, !P4 ;  /* 0x0000000d080d7208 */ /* 0x000fe40006000000 */
[----:B------:R-:W-:Y:S02]  /*2d20*/  FSEL R17, R51, R54, !P4 ;  /* 0x0000003633117208 */ /* 0x000fe40006000000 */
[----:B------:R-:W-:Y:S02]  /*2d30*/  ISETP.NE.U32.AND P4, PT, R26, 0x1, PT ;  /* 0x000000011a00780c */ /* 0x000fe40003f85070 */
[----:B------:R-:W-:Y:S02]  /*2d40*/  FSEL R22, R15, R14, !P5 ;  /* 0x0000000e0f167208 */ /* 0x000fe40006800000 */
[----:B------:R-:W-:-:S02]  /*2d50*/  FSEL R14, R30, R33, !P5 ;  /* 0x000000211e0e7208 */ /* 0x000fc40006800000 */
[----:B------:R-:W-:Y:S02]  /*2d60*/  FSEL R18, R27, R48, !P5 ;  /* 0x000000301b127208 */ /* 0x000fe40006800000 */
[----:B------:R-:W-:Y:S02]  /*2d70*/  FSETP.NAN.AND P5, PT, R59, R59, PT ;  /* 0x0000003b3b00720b */ /* 0x000fe40003fa8000 */
[----:B------:R-:W-:Y:S02]  /*2d80*/  ISETP.GE.AND P6, PT, R7, 0x9, PT ;  /* 0x000000090700780c */ /* 0x000fe40003fc6270 */
[----:B------:R-:W-:Y:S01]  /*2d90*/  FSEL R23, R11, R10, !P3 ;  /* 0x0000000a0b177208 */ /* 0x000fe20005800000 */
[C---:B--2---:R-:W-:Y:S01]  /*2da0*/  IMAD.WIDE R10, R6.reuse, 0x4, R24 ;  /* 0x00000004060a7825 */ /* 0x044fe200078e0218 */
[----:B------:R-:W-:Y:S02]  /*2db0*/  @P4 FSEL R59, R59, 65, P5 ;  /* 0x428200003b3b4808 */ /* 0x000fe40002800000 */
[----:B------:R-:W-:Y:S01]  /*2dc0*/  FSEL R24, R29, R34, !P6 ;  /* 0x000000221d187208 */ /* 0x000fe20007000000 */
[----:B-1----:R-:W-:Y:S01]  /*2dd0*/  IMAD.WIDE R60, R6, 0x4, R60 ;  /* 0x00000004063c7825 */ /* 0x002fe200078e023c */
[----:B------:R-:W-:-:S02]  /*2de0*/  FSEL R28, R3, R0, !P6 ;  /* 0x00000000031c7208 */ /* 0x000fc40007000000 */
[----:B------:R-:W-:Y:S02]  /*2df0*/  FSEL R29, R2, R5, !P2 ;  /* 0x00000005021d7208 */ /* 0x000fe40005000000 */
[----:B------:R-:W-:Y:S02]  /*2e00*/  FSEL R30, R4, R9, !P1 ;  /* 0x00000009041e7208 */ /* 0x000fe40004800000 */
[----:B------:R-:W-:Y:S01]  /*2e10*/  FSEL R31, R56, R31, !P0 ;  /* 0x0000001f381f7208 */ /* 0x000fe20004000000 */
[----:B0-----:R-:W-:Y:S01]  /*2e20*/  IMAD.WIDE R62, R6, 0x4, R62 ;  /* 0x00000004063e7825 */ /* 0x001fe200078e023e */
[----:B------:R-:W-:Y:S02]  /*2e30*/  FSEL R15, R32, R35, !P3 ;  /* 0x00000023200f7208 */ /* 0x000fe40005800000 */
[----:B------:R-:W-:Y:S02]  /*2e40*/  FSEL R25, R36, R37, !P2 ;  /* 0x0000002524197208 */ /* 0x000fe40005000000 */
[----:B------:R-:W-:-:S02]  /*2e50*/  FSEL R26, R38, R41, !P1 ;  /* 0x00000029261a7208 */ /* 0x000fc40004800000 */
[----:B------:R-:W-:Y:S02]  /*2e60*/  FSEL R27, R40, R39, !P0 ;  /* 0x00000027281b7208 */ /* 0x000fe40004000000 */
[----:B------:R-:W-:Y:S02]  /*2e70*/  FSEL R19, R42, R43, !P3 ;  /* 0x0000002b2a137208 */ /* 0x000fe40005800000 */
[----:B------:R-:W-:Y:S02]  /*2e80*/  FSEL R48, R46, R45, !P6 ;  /* 0x0000002d2e307208 */ /* 0x000fe40007000000 */
[----:B------:R-:W-:Y:S02]  /*2e90*/  FSEL R49, R49, R44, !P2 ;  /* 0x0000002c31317208 */ /* 0x000fe40005000000 */
[----:B------:R-:W-:Y:S02]  /*2ea0*/  FSEL R50, R50, R55, !P1 ;  /* 0x0000003732327208 */ /* 0x000fe40004800000 */
[----:B------:R-:W-:Y:S01]  /*2eb0*/  FSEL R51, R59, R52, !P0 ;  /* 0x000000343b337208 */ /* 0x000fe20004000000 */
[----:B------:R-:W-:Y:S04]  /*2ec0*/  STG.E.128 desc[UR4][R60.64], R20 ;  /* 0x000000143c007986 */ /* 0x000fe8000c101d04 */
[----:B------:R-:W-:Y:S04]  /*2ed0*/  STG.E.128 desc[UR4][R60.64+0x800], R28 ;  /* 0x0008001c3c007986 */ /* 0x000fe8000c101d04 */
[----:B------:R-:W-:Y:S04]  /*2ee0*/  STG.E.128 desc[UR4][R10.64], R12 ;  /* 0x0000000c0a007986 */ /* 0x000fe8000c101d04 */
[----:B------:R-:W-:Y:S04]  /*2ef0*/  STG.E.128 desc[UR4][R10.64+0x800], R24 ;  /* 0x000800180a007986 */ /* 0x000fe8000c101d04 */
[----:B------:R-:W-:Y:S04]  /*2f00*/  STG.E.128 desc[UR4][R62.64], R16 ;  /* 0x000000103e007986 */ /* 0x000fe8000c101d04 */
[----:B------:R-:W-:Y:S01]  /*2f10*/  STG.E.128 desc[UR4][R62.64+0x800], R48 ;  /* 0x000800303e007986 */ /* 0x000fe2000c101d04 */
[----:B------:R-:W-:Y:S05]  /*2f20*/  EXIT ;  /* 0x000000000000794d */ /* 0x000fea0003800000 */
.L_x_0:
[----:B------:R-:W-:-:S00]  /*2f30*/  BRA `(.L_x_0) ;  /* 0xfffffffc00fc7947 */ /* 0x000fc0000383ffff */
[----:B------:R-:W-:-:S00]  /*2f40*/  NOP ;  /* 0x0000000000007918 */ /* 0x000fc00000000000 */
        /* <DEDUP_REMOVED lines=11> */
.L_x_1:


//--------------------- .nv.global.init           --------------------------
	.section	.nv.global.init,"aw",@progbits
.nv.global.init:
	.type		_$_str,@object
	.size		_$_str,(.L_0 - _$_str)
_$_str:
        /*0000*/ 	.byte	0x5f, 0x5f, 0x43, 0x55, 0x44, 0x41, 0x5f, 0x46, 0x54, 0x5a, 0x00
.L_0:


//--------------------- .nv.constant0.triton_poi_fused_cat_4 --------------------------
	.section	.nv.constant0.triton_poi_fused_cat_4,"a",@progbits
	.sectionflags	@""
	.align	4
.nv.constant0.triton_poi_fused_cat_4:
	.zero		580
